//
// Generated by NVIDIA NVVM Compiler
//
// Compiler Build ID: CL-36424714
// Cuda compilation tools, release 13.0, V13.0.88
// Based on NVVM 20.0.0
//

.version 9.0
.target sm_100
.address_size 64

	// .globl	NV12ToARGB

.visible .entry NV12ToARGB(
	.param .u64 .ptr .align 1 NV12ToARGB_param_0,
	.param .u64 NV12ToARGB_param_1,
	.param .u64 .ptr .align 1 NV12ToARGB_param_2,
	.param .u64 NV12ToARGB_param_3,
	.param .u32 NV12ToARGB_param_4,
	.param .u32 NV12ToARGB_param_5
)
{
	.reg .pred 	%p<4>;
	.reg .b16 	%rs<2>;
	.reg .b32 	%r<19>;
	.reg .b64 	%rd<14>;

	ld.param.u64 	%rd1, [NV12ToARGB_param_0];
	ld.param.u64 	%rd2, [NV12ToARGB_param_1];
	ld.param.u64 	%rd3, [NV12ToARGB_param_2];
	ld.param.u64 	%rd4, [NV12ToARGB_param_3];
	ld.param.u32 	%r3, [NV12ToARGB_param_4];
	ld.param.u32 	%r4, [NV12ToARGB_param_5];
	mov.u32 	%r6, %ctaid.x;
	mov.u32 	%r7, %ntid.x;
	mov.u32 	%r8, %tid.x;
	mad.lo.s32 	%r1, %r6, %r7, %r8;
	mov.u32 	%r9, %ctaid.y;
	mov.u32 	%r10, %ntid.y;
	mov.u32 	%r11, %tid.y;
	mad.lo.s32 	%r12, %r9, %r10, %r11;
	setp.ge.s32 	%p1, %r1, %r3;
	setp.ge.s32 	%p2, %r12, %r4;
	or.pred  	%p3, %p1, %p2;
	@%p3 bra 	$L__BB0_2;
	cvta.to.global.u64 	%rd5, %rd1;
	cvta.to.global.u64 	%rd6, %rd3;
	cvt.u64.u32 	%rd7, %r12;
	cvt.s64.s32 	%rd8, %r1;
	mad.lo.s64 	%rd9, %rd2, %rd7, %rd8;
	add.s64 	%rd10, %rd5, %rd9;
	ld.global.u8 	%rs1, [%rd10];
	cvt.u32.u16 	%r13, %rs1;
	shl.b32 	%r14, %r13, 16;
	mul.wide.u16 	%r15, %rs1, 256;
	or.b32  	%r16, %r13, %r15;
	or.b32  	%r17, %r16, %r14;
	or.b32  	%r18, %r17, -16777216;
	mad.lo.s64 	%rd11, %rd4, %rd7, %rd8;
	shl.b64 	%rd12, %rd11, 2;
	add.s64 	%rd13, %rd6, %rd12;
	st.global.u32 	[%rd13], %r18;
$L__BB0_2:
	ret;

}
	// .globl	Luminance
.visible .entry Luminance(
	.param .u64 .ptr .align 1 Luminance_param_0,
	.param .u64 Luminance_param_1,
	.param .u32 Luminance_param_2,
	.param .u32 Luminance_param_3,
	.param .u32 Luminance_param_4,
	.param .u32 Luminance_param_5,
	.param .u64 .ptr .align 1 Luminance_param_6
)
{
	.reg .pred 	%p<14>;
	.reg .b32 	%r<61>;
	.reg .b64 	%rd<187>;

	ld.param.u64 	%rd22, [Luminance_param_0];
	ld.param.u64 	%rd19, [Luminance_param_1];
	ld.param.u32 	%r55, [Luminance_param_2];
	ld.param.u32 	%r22, [Luminance_param_3];
	ld.param.u32 	%r23, [Luminance_param_4];
	ld.param.u32 	%r24, [Luminance_param_5];
	ld.param.u64 	%rd20, [Luminance_param_6];
	cvta.to.global.u64 	%rd1, %rd22;
	setp.gt.s32 	%p1, %r55, %r22;
	setp.lt.s32 	%p2, %r24, %r23;
	or.pred  	%p3, %p1, %p2;
	mov.b64 	%rd185, 0;
	@%p3 bra 	$L__BB1_17;
	sub.s32 	%r1, %r24, %r23;
	add.s32 	%r25, %r1, 1;
	and.b32  	%r2, %r25, 15;
	add.s32 	%r3, %r2, -1;
	and.b32  	%r4, %r25, 7;
	add.s32 	%r5, %r4, -1;
	and.b32  	%r6, %r25, 3;
	add.s32 	%r7, %r23, 7;
	and.b32  	%r26, %r25, -16;
	neg.s32 	%r8, %r26;
	mov.b64 	%rd185, 0;
$L__BB1_2:
	setp.lt.u32 	%p4, %r1, 15;
	cvt.s64.s32 	%rd3, %r55;
	mov.u32 	%r59, %r23;
	@%p4 bra 	$L__BB1_6;
	mov.u32 	%r56, %r8;
	mov.u32 	%r57, %r7;
$L__BB1_4:
	.pragma "nounroll";
	add.s32 	%r27, %r57, -7;
	cvt.s64.s32 	%rd25, %r27;
	mad.lo.s64 	%rd26, %rd19, %rd25, %rd3;
	add.s64 	%rd27, %rd1, %rd26;
	ld.global.u8 	%rd28, [%rd27];
	add.s64 	%rd29, %rd185, %rd28;
	add.s32 	%r28, %r57, -6;
	cvt.s64.s32 	%rd30, %r28;
	mad.lo.s64 	%rd31, %rd19, %rd30, %rd3;
	add.s64 	%rd32, %rd1, %rd31;
	ld.global.u8 	%rd33, [%rd32];
	add.s64 	%rd34, %rd29, %rd33;
	add.s32 	%r29, %r57, -5;
	cvt.s64.s32 	%rd35, %r29;
	mad.lo.s64 	%rd36, %rd19, %rd35, %rd3;
	add.s64 	%rd37, %rd1, %rd36;
	ld.global.u8 	%rd38, [%rd37];
	add.s64 	%rd39, %rd34, %rd38;
	add.s32 	%r30, %r57, -4;
	cvt.s64.s32 	%rd40, %r30;
	mad.lo.s64 	%rd41, %rd19, %rd40, %rd3;
	add.s64 	%rd42, %rd1, %rd41;
	ld.global.u8 	%rd43, [%rd42];
	add.s64 	%rd44, %rd39, %rd43;
	add.s32 	%r31, %r57, -3;
	cvt.s64.s32 	%rd45, %r31;
	mad.lo.s64 	%rd46, %rd19, %rd45, %rd3;
	add.s64 	%rd47, %rd1, %rd46;
	ld.global.u8 	%rd48, [%rd47];
	add.s64 	%rd49, %rd44, %rd48;
	add.s32 	%r32, %r57, -2;
	cvt.s64.s32 	%rd50, %r32;
	mad.lo.s64 	%rd51, %rd19, %rd50, %rd3;
	add.s64 	%rd52, %rd1, %rd51;
	ld.global.u8 	%rd53, [%rd52];
	add.s64 	%rd54, %rd49, %rd53;
	add.s32 	%r33, %r57, -1;
	cvt.s64.s32 	%rd55, %r33;
	mad.lo.s64 	%rd56, %rd19, %rd55, %rd3;
	add.s64 	%rd57, %rd1, %rd56;
	ld.global.u8 	%rd58, [%rd57];
	add.s64 	%rd59, %rd54, %rd58;
	add.s32 	%r34, %r57, 8;
	cvt.s64.s32 	%rd60, %r57;
	mad.lo.s64 	%rd61, %rd19, %rd60, %rd3;
	add.s64 	%rd62, %rd1, %rd61;
	ld.global.u8 	%rd63, [%rd62];
	add.s64 	%rd64, %rd59, %rd63;
	add.s32 	%r35, %r57, 1;
	cvt.s64.s32 	%rd65, %r35;
	mad.lo.s64 	%rd66, %rd19, %rd65, %rd3;
	add.s64 	%rd67, %rd1, %rd66;
	ld.global.u8 	%rd68, [%rd67];
	add.s64 	%rd69, %rd64, %rd68;
	add.s32 	%r36, %r57, 2;
	cvt.s64.s32 	%rd70, %r36;
	mad.lo.s64 	%rd71, %rd19, %rd70, %rd3;
	add.s64 	%rd72, %rd1, %rd71;
	ld.global.u8 	%rd73, [%rd72];
	add.s64 	%rd74, %rd69, %rd73;
	add.s32 	%r37, %r57, 3;
	cvt.s64.s32 	%rd75, %r37;
	mad.lo.s64 	%rd76, %rd19, %rd75, %rd3;
	add.s64 	%rd77, %rd1, %rd76;
	ld.global.u8 	%rd78, [%rd77];
	add.s64 	%rd79, %rd74, %rd78;
	add.s32 	%r38, %r57, 4;
	cvt.s64.s32 	%rd80, %r38;
	mad.lo.s64 	%rd81, %rd19, %rd80, %rd3;
	add.s64 	%rd82, %rd1, %rd81;
	ld.global.u8 	%rd83, [%rd82];
	add.s64 	%rd84, %rd79, %rd83;
	add.s32 	%r39, %r57, 5;
	cvt.s64.s32 	%rd85, %r39;
	mad.lo.s64 	%rd86, %rd19, %rd85, %rd3;
	add.s64 	%rd87, %rd1, %rd86;
	ld.global.u8 	%rd88, [%rd87];
	add.s64 	%rd89, %rd84, %rd88;
	add.s32 	%r40, %r57, 6;
	cvt.s64.s32 	%rd90, %r40;
	mad.lo.s64 	%rd91, %rd19, %rd90, %rd3;
	add.s64 	%rd92, %rd1, %rd91;
	ld.global.u8 	%rd93, [%rd92];
	add.s64 	%rd94, %rd89, %rd93;
	add.s32 	%r41, %r57, 7;
	cvt.s64.s32 	%rd95, %r41;
	mad.lo.s64 	%rd96, %rd19, %rd95, %rd3;
	add.s64 	%rd97, %rd1, %rd96;
	ld.global.u8 	%rd98, [%rd97];
	add.s64 	%rd99, %rd94, %rd98;
	cvt.s64.s32 	%rd100, %r34;
	mad.lo.s64 	%rd101, %rd19, %rd100, %rd3;
	add.s64 	%rd102, %rd1, %rd101;
	ld.global.u8 	%rd103, [%rd102];
	add.s64 	%rd185, %rd99, %rd103;
	add.s32 	%r57, %r57, 16;
	add.s32 	%r56, %r56, 16;
	setp.ne.s32 	%p5, %r56, 0;
	@%p5 bra 	$L__BB1_4;
	add.s32 	%r59, %r57, -7;
$L__BB1_6:
	setp.eq.s32 	%p6, %r2, 0;
	@%p6 bra 	$L__BB1_16;
	setp.lt.u32 	%p7, %r3, 7;
	@%p7 bra 	$L__BB1_9;
	cvt.s64.s32 	%rd105, %r59;
	mad.lo.s64 	%rd106, %rd19, %rd105, %rd3;
	add.s64 	%rd107, %rd1, %rd106;
	ld.global.u8 	%rd108, [%rd107];
	add.s64 	%rd109, %rd185, %rd108;
	add.s32 	%r42, %r59, 1;
	cvt.s64.s32 	%rd110, %r42;
	mad.lo.s64 	%rd111, %rd19, %rd110, %rd3;
	add.s64 	%rd112, %rd1, %rd111;
	ld.global.u8 	%rd113, [%rd112];
	add.s64 	%rd114, %rd109, %rd113;
	add.s32 	%r43, %r59, 2;
	cvt.s64.s32 	%rd115, %r43;
	mad.lo.s64 	%rd116, %rd19, %rd115, %rd3;
	add.s64 	%rd117, %rd1, %rd116;
	ld.global.u8 	%rd118, [%rd117];
	add.s64 	%rd119, %rd114, %rd118;
	add.s32 	%r44, %r59, 3;
	cvt.s64.s32 	%rd120, %r44;
	mad.lo.s64 	%rd121, %rd19, %rd120, %rd3;
	add.s64 	%rd122, %rd1, %rd121;
	ld.global.u8 	%rd123, [%rd122];
	add.s64 	%rd124, %rd119, %rd123;
	add.s32 	%r45, %r59, 4;
	cvt.s64.s32 	%rd125, %r45;
	mad.lo.s64 	%rd126, %rd19, %rd125, %rd3;
	add.s64 	%rd127, %rd1, %rd126;
	ld.global.u8 	%rd128, [%rd127];
	add.s64 	%rd129, %rd124, %rd128;
	add.s32 	%r46, %r59, 5;
	cvt.s64.s32 	%rd130, %r46;
	mad.lo.s64 	%rd131, %rd19, %rd130, %rd3;
	add.s64 	%rd132, %rd1, %rd131;
	ld.global.u8 	%rd133, [%rd132];
	add.s64 	%rd134, %rd129, %rd133;
	add.s32 	%r47, %r59, 6;
	cvt.s64.s32 	%rd135, %r47;
	mad.lo.s64 	%rd136, %rd19, %rd135, %rd3;
	add.s64 	%rd137, %rd1, %rd136;
	ld.global.u8 	%rd138, [%rd137];
	add.s64 	%rd139, %rd134, %rd138;
	add.s32 	%r48, %r59, 7;
	cvt.s64.s32 	%rd140, %r48;
	mad.lo.s64 	%rd141, %rd19, %rd140, %rd3;
	add.s64 	%rd142, %rd1, %rd141;
	ld.global.u8 	%rd143, [%rd142];
	add.s64 	%rd185, %rd139, %rd143;
	add.s32 	%r59, %r59, 8;
$L__BB1_9:
	setp.eq.s32 	%p8, %r4, 0;
	@%p8 bra 	$L__BB1_16;
	setp.lt.u32 	%p9, %r5, 3;
	@%p9 bra 	$L__BB1_12;
	cvt.s64.s32 	%rd145, %r59;
	mad.lo.s64 	%rd146, %rd19, %rd145, %rd3;
	add.s64 	%rd147, %rd1, %rd146;
	ld.global.u8 	%rd148, [%rd147];
	add.s64 	%rd149, %rd185, %rd148;
	add.s32 	%r49, %r59, 1;
	cvt.s64.s32 	%rd150, %r49;
	mad.lo.s64 	%rd151, %rd19, %rd150, %rd3;
	add.s64 	%rd152, %rd1, %rd151;
	ld.global.u8 	%rd153, [%rd152];
	add.s64 	%rd154, %rd149, %rd153;
	add.s32 	%r50, %r59, 2;
	cvt.s64.s32 	%rd155, %r50;
	mad.lo.s64 	%rd156, %rd19, %rd155, %rd3;
	add.s64 	%rd157, %rd1, %rd156;
	ld.global.u8 	%rd158, [%rd157];
	add.s64 	%rd159, %rd154, %rd158;
	add.s32 	%r51, %r59, 3;
	cvt.s64.s32 	%rd160, %r51;
	mad.lo.s64 	%rd161, %rd19, %rd160, %rd3;
	add.s64 	%rd162, %rd1, %rd161;
	ld.global.u8 	%rd163, [%rd162];
	add.s64 	%rd185, %rd159, %rd163;
	add.s32 	%r59, %r59, 4;
$L__BB1_12:
	setp.eq.s32 	%p10, %r6, 0;
	@%p10 bra 	$L__BB1_16;
	setp.eq.s32 	%p11, %r6, 1;
	cvt.s64.s32 	%rd164, %r59;
	mad.lo.s64 	%rd165, %rd19, %rd164, %rd3;
	add.s64 	%rd166, %rd1, %rd165;
	ld.global.u8 	%rd167, [%rd166];
	add.s64 	%rd185, %rd185, %rd167;
	@%p11 bra 	$L__BB1_16;
	setp.eq.s32 	%p12, %r6, 2;
	add.s32 	%r52, %r59, 1;
	cvt.s64.s32 	%rd168, %r52;
	mad.lo.s64 	%rd169, %rd19, %rd168, %rd3;
	add.s64 	%rd170, %rd1, %rd169;
	ld.global.u8 	%rd171, [%rd170];
	add.s64 	%rd185, %rd185, %rd171;
	@%p12 bra 	$L__BB1_16;
	add.s32 	%r53, %r59, 2;
	cvt.s64.s32 	%rd172, %r53;
	mad.lo.s64 	%rd173, %rd19, %rd172, %rd3;
	add.s64 	%rd174, %rd1, %rd173;
	ld.global.u8 	%rd175, [%rd174];
	add.s64 	%rd185, %rd185, %rd175;
$L__BB1_16:
	cvt.u32.u64 	%r54, %rd3;
	add.s32 	%r55, %r54, 1;
	setp.ne.s32 	%p13, %r54, %r22;
	@%p13 bra 	$L__BB1_2;
$L__BB1_17:
	cvta.to.global.u64 	%rd176, %rd20;
	st.global.u64 	[%rd176], %rd185;
	ret;

}


// ===== COMPILED SASS (sm_100) =====

	.target	sm_100

	.elftype	@"ET_EXEC"


//--------------------- .note.nv.tkinfo           --------------------------
	.section	.note.nv.tkinfo,"",@"SHT_NOTE"
	.sectionflags	@"SHF_NOTE_NV_TKINFO"
	.tkinfo
        /*0018*/ 	.word	0x00000002
        /*0030*/ 	.string	""
        /*0030*/ 	.string	"ptxas"
        /*0030*/ 	.string	"Cuda compilation tools, release 13.0, V13.0.88"
        /*0030*/ 	.string	"Build cuda_13.0.r13.0/compiler.36424714_0"
        /*0030*/ 	.string	"-arch sm_100 -m 64 "



//--------------------- .note.nv.cuinfo           --------------------------
	.section	.note.nv.cuinfo,"",@"SHT_NOTE"
	.sectionflags	@"SHF_NOTE_NV_CUINFO"
        /*0018*/ 	.short	0x0002
        /*001a*/ 	.short	0x0064
        /*001c*/ 	.short	0x0082
	.zero		2


//--------------------- .nv.info                  --------------------------
	.section	.nv.info,"",@"SHT_CUDA_INFO"
	.align	4


	//----- nvinfo : EIATTR_REGCOUNT
	.align		4
        /*0000*/ 	.byte	0x04, 0x2f
        /*0002*/ 	.short	(.L_1 - .L_0)
	.align		4
.L_0:
        /*0004*/ 	.word	index@(NV12ToARGB)
        /*0008*/ 	.word	0x0000000c


	//----- nvinfo : EIATTR_FRAME_SIZE
	.align		4
.L_1:
        /*000c*/ 	.byte	0x04, 0x11
        /*000e*/ 	.short	(.L_3 - .L_2)
	.align		4
.L_2:
        /*0010*/ 	.word	index@(NV12ToARGB)
        /*0014*/ 	.word	0x00000000


	//----- nvinfo : EIATTR_REGCOUNT
	.align		4
.L_3:
        /*0018*/ 	.byte	0x04, 0x2f
        /*001a*/ 	.short	(.L_5 - .L_4)
	.align		4
.L_4:
        /*001c*/ 	.word	index@(Luminance)
        /*0020*/ 	.word	0x00000020


	//----- nvinfo : EIATTR_FRAME_SIZE
	.align		4
.L_5:
        /*0024*/ 	.byte	0x04, 0x11
        /*0026*/ 	.short	(.L_7 - .L_6)
	.align		4
.L_6:
        /*0028*/ 	.word	index@(Luminance)
        /*002c*/ 	.word	0x00000000


	//----- nvinfo : EIATTR_MIN_STACK_SIZE
	.align		4
.L_7:
        /*0030*/ 	.byte	0x04, 0x12
        /*0032*/ 	.short	(.L_9 - .L_8)
	.align		4
.L_8:
        /*0034*/ 	.word	index@(Luminance)
        /*0038*/ 	.word	0x00000000


	//----- nvinfo : EIATTR_MIN_STACK_SIZE
	.align		4
.L_9:
        /*003c*/ 	.byte	0x04, 0x12
        /*003e*/ 	.short	(.L_11 - .L_10)
	.align		4
.L_10:
        /*0040*/ 	.word	index@(NV12ToARGB)
        /*0044*/ 	.word	0x00000000
.L_11:


//--------------------- .nv.compat                --------------------------
	.section	.nv.compat,"",@"SHT_CUDA_COMPAT_INFO"
	.align	4
        /*0000*/ 	.byte	0x02, 0x09, 0x00, 0x00, 0x02, 0x02, 0x01, 0x00, 0x02, 0x05, 0x05, 0x00, 0x03, 0x07, 0x01, 0x01
        /*0010*/ 	.byte	0x02, 0x03, 0x00, 0x00, 0x02, 0x06, 0x01, 0x00, 0x04, 0x0b, 0x08, 0x00, 0x09, 0x00, 0x00, 0x00
        /*0020*/ 	.byte	0x00, 0x00, 0x00, 0x00


//--------------------- .nv.info.Luminance        --------------------------
	.section	.nv.info.Luminance,"",@"SHT_CUDA_INFO"
	.sectionflags	@""
	.align	4


	//----- nvinfo : EIATTR_CUDA_API_VERSION
	.align		4
        /*0000*/ 	.byte	0x04, 0x37
        /*0002*/ 	.short	(.L_13 - .L_12)
.L_12:
        /*0004*/ 	.word	0x00000082


	//----- nvinfo : EIATTR_KPARAM_INFO
	.align		4
.L_13:
        /*0008*/ 	.byte	0x04, 0x17
        /*000a*/ 	.short	(.L_15 - .L_14)
.L_14:
        /*000c*/ 	.word	0x00000000
        /*0010*/ 	.short	0x0006
        /*0012*/ 	.short	0x0020
        /*0014*/ 	.byte	0x00, 0xf5, 0x21, 0x00


	//----- nvinfo : EIATTR_KPARAM_INFO
	.align		4
.L_15:
        /*0018*/ 	.byte	0x04, 0x17
        /*001a*/ 	.short	(.L_17 - .L_16)
.L_16:
        /*001c*/ 	.word	0x00000000
        /*0020*/ 	.short	0x0005
        /*0022*/ 	.short	0x001c
        /*0024*/ 	.byte	0x00, 0xf0, 0x11, 0x00


	//----- nvinfo : EIATTR_KPARAM_INFO
	.align		4
.L_17:
        /*0028*/ 	.byte	0x04, 0x17
        /*002a*/ 	.short	(.L_19 - .L_18)
.L_18:
        /*002c*/ 	.word	0x00000000
        /*0030*/ 	.short	0x0004
        /*0032*/ 	.short	0x0018
        /*0034*/ 	.byte	0x00, 0xf0, 0x11, 0x00


	//----- nvinfo : EIATTR_KPARAM_INFO
	.align		4
.L_19:
        /*0038*/ 	.byte	0x04, 0x17
        /*003a*/ 	.short	(.L_21 - .L_20)
.L_20:
        /*003c*/ 	.word	0x00000000
        /*0040*/ 	.short	0x0003
        /*0042*/ 	.short	0x0014
        /*0044*/ 	.byte	0x00, 0xf0, 0x11, 0x00


	//----- nvinfo : EIATTR_KPARAM_INFO
	.align		4
.L_21:
        /*0048*/ 	.byte	0x04, 0x17
        /*004a*/ 	.short	(.L_23 - .L_22)
.L_22:
        /*004c*/ 	.word	0x00000000
        /*0050*/ 	.short	0x0002
        /*0052*/ 	.short	0x0010
        /*0054*/ 	.byte	0x00, 0xf0, 0x11, 0x00


	//----- nvinfo : EIATTR_KPARAM_INFO
	.align		4
.L_23:
        /*0058*/ 	.byte	0x04, 0x17
        /*005a*/ 	.short	(.L_25 - .L_24)
.L_24:
        /*005c*/ 	.word	0x00000000
        /*0060*/ 	.short	0x0001
        /*0062*/ 	.short	0x0008
        /*0064*/ 	.byte	0x00, 0xf0, 0x21, 0x00


	//----- nvinfo : EIATTR_KPARAM_INFO
	.align		4
.L_25:
        /*0068*/ 	.byte	0x04, 0x17
        /*006a*/ 	.short	(.L_27 - .L_26)
.L_26:
        /*006c*/ 	.word	0x00000000
        /*0070*/ 	.short	0x0000
        /*0072*/ 	.short	0x0000
        /*0074*/ 	.byte	0x00, 0xf5, 0x21, 0x00


	//----- nvinfo : EIATTR_SPARSE_MMA_MASK
	.align		4
.L_27:
        /*0078*/ 	.byte	0x03, 0x50
        /*007a*/ 	.short	0x0000


	//----- nvinfo : EIATTR_MAXREG_COUNT
	.align		4
        /*007c*/ 	.byte	0x03, 0x1b
        /*007e*/ 	.short	0x00ff


	//----- nvinfo : EIATTR_MERCURY_ISA_VERSION
	.align		4
        /*0080*/ 	.byte	0x03, 0x5f
        /*0082*/ 	.short	0x0101


	//----- nvinfo : EIATTR_VRC_CTA_INIT_COUNT
	.align		4
        /*0084*/ 	.byte	0x02, 0x4a
	.zero		1
	.zero		1


	//----- nvinfo : EIATTR_EXIT_INSTR_OFFSETS
	.align		4
        /*0088*/ 	.byte	0x04, 0x1c
        /*008a*/ 	.short	(.L_29 - .L_28)


	//   ....[0]....
.L_28:
        /*008c*/ 	.word	0x00001570


	//----- nvinfo : EIATTR_CBANK_PARAM_SIZE
	.align		4
.L_29:
        /*0090*/ 	.byte	0x03, 0x19
        /*0092*/ 	.short	0x0028


	//----- nvinfo : EIATTR_PARAM_CBANK
	.align		4
        /*0094*/ 	.byte	0x04, 0x0a
        /*0096*/ 	.short	(.L_31 - .L_30)
	.align		4
.L_30:
        /*0098*/ 	.word	index@(.nv.constant0.Luminance)
        /*009c*/ 	.short	0x0380
        /*009e*/ 	.short	0x0028


	//----- nvinfo : EIATTR_SW_WAR
	.align		4
.L_31:
        /*00a0*/ 	.byte	0x04, 0x36
        /*00a2*/ 	.short	(.L_33 - .L_32)
.L_32:
        /*00a4*/ 	.word	0x00000008
.L_33:


//--------------------- .nv.info.NV12ToARGB       --------------------------
	.section	.nv.info.NV12ToARGB,"",@"SHT_CUDA_INFO"
	.sectionflags	@""
	.align	4


	//----- nvinfo : EIATTR_CUDA_API_VERSION
	.align		4
        /*0000*/ 	.byte	0x04, 0x37
        /*0002*/ 	.short	(.L_35 - .L_34)
.L_34:
        /*0004*/ 	.word	0x00000082


	//----- nvinfo : EIATTR_KPARAM_INFO
	.align		4
.L_35:
        /*0008*/ 	.byte	0x04, 0x17
        /*000a*/ 	.short	(.L_37 - .L_36)
.L_36:
        /*000c*/ 	.word	0x00000000
        /*0010*/ 	.short	0x0005
        /*0012*/ 	.short	0x0024
        /*0014*/ 	.byte	0x00, 0xf0, 0x11, 0x00


	//----- nvinfo : EIATTR_KPARAM_INFO
	.align		4
.L_37:
        /*0018*/ 	.byte	0x04, 0x17
        /*001a*/ 	.short	(.L_39 - .L_38)
.L_38:
        /*001c*/ 	.word	0x00000000
        /*0020*/ 	.short	0x0004
        /*0022*/ 	.short	0x0020
        /*0024*/ 	.byte	0x00, 0xf0, 0x11, 0x00


	//----- nvinfo : EIATTR_KPARAM_INFO
	.align		4
.L_39:
        /*0028*/ 	.byte	0x04, 0x17
        /*002a*/ 	.short	(.L_41 - .L_40)
.L_40:
        /*002c*/ 	.word	0x00000000
        /*0030*/ 	.short	0x0003
        /*0032*/ 	.short	0x0018
        /*0034*/ 	.byte	0x00, 0xf0, 0x21, 0x00


	//----- nvinfo : EIATTR_KPARAM_INFO
	.align		4
.L_41:
        /*0038*/ 	.byte	0x04, 0x17
        /*003a*/ 	.short	(.L_43 - .L_42)
.L_42:
        /*003c*/ 	.word	0x00000000
        /*0040*/ 	.short	0x0002
        /*0042*/ 	.short	0x0010
        /*0044*/ 	.byte	0x00, 0xf5, 0x21, 0x00


	//----- nvinfo : EIATTR_KPARAM_INFO
	.align		4
.L_43:
        /*0048*/ 	.byte	0x04, 0x17
        /*004a*/ 	.short	(.L_45 - .L_44)
.L_44:
        /*004c*/ 	.word	0x00000000
        /*0050*/ 	.short	0x0001
        /*0052*/ 	.short	0x0008
        /*0054*/ 	.byte	0x00, 0xf0, 0x21, 0x00


	//----- nvinfo : EIATTR_KPARAM_INFO
	.align		4
.L_45:
        /*0058*/ 	.byte	0x04, 0x17
        /*005a*/ 	.short	(.L_47 - .L_46)
.L_46:
        /*005c*/ 	.word	0x00000000
        /*0060*/ 	.short	0x0000
        /*0062*/ 	.short	0x0000
        /*0064*/ 	.byte	0x00, 0xf5, 0x21, 0x00


	//----- nvinfo : EIATTR_SPARSE_MMA_MASK
	.align		4
.L_47:
        /*0068*/ 	.byte	0x03, 0x50
        /*006a*/ 	.short	0x0000


	//----- nvinfo : EIATTR_MAXREG_COUNT
	.align		4
        /*006c*/ 	.byte	0x03, 0x1b
        /*006e*/ 	.short	0x00ff


	//----- nvinfo : EIATTR_MERCURY_ISA_VERSION
	.align		4
        /*0070*/ 	.byte	0x03, 0x5f
        /*0072*/ 	.short	0x0101


	//----- nvinfo : EIATTR_VRC_CTA_INIT_COUNT
	.align		4
        /*0074*/ 	.byte	0x02, 0x4a
	.zero		1
	.zero		1


	//----- nvinfo : EIATTR_EXIT_INSTR_OFFSETS
	.align		4
        /*0078*/ 	.byte	0x04, 0x1c
        /*007a*/ 	.short	(.L_49 - .L_48)


	//   ....[0]....
.L_48:
        /*007c*/ 	.word	0x000000c0


	//   ....[1]....
        /*0080*/ 	.word	0x000001e0


	//----- nvinfo : EIATTR_CBANK_PARAM_SIZE
	.align		4
.L_49:
        /*0084*/ 	.byte	0x03, 0x19
        /*0086*/ 	.short	0x0028


	//----- nvinfo : EIATTR_PARAM_CBANK
	.align		4
        /*0088*/ 	.byte	0x04, 0x0a
        /*008a*/ 	.short	(.L_51 - .L_50)
	.align		4
.L_50:
        /*008c*/ 	.word	index@(.nv.constant0.NV12ToARGB)
        /*0090*/ 	.short	0x0380
        /*0092*/ 	.short	0x0028


	//----- nvinfo : EIATTR_SW_WAR
	.align		4
.L_51:
        /*0094*/ 	.byte	0x04, 0x36
        /*0096*/ 	.short	(.L_53 - .L_52)
.L_52:
        /*0098*/ 	.word	0x00000008
.L_53:


//--------------------- .nv.callgraph             --------------------------
	.section	.nv.callgraph,"",@"SHT_CUDA_CALLGRAPH"
	.align	4
	.sectionentsize	8
	.align		4
        /*0000*/ 	.word	0x00000000
	.align		4
        /*0004*/ 	.word	0xffffffff
	.align		4
        /*0008*/ 	.word	0x00000000
	.align		4
        /*000c*/ 	.word	0xfffffffe
	.align		4
        /*0010*/ 	.word	0x00000000
	.align		4
        /*0014*/ 	.word	0xfffffffd
	.align		4
        /*0018*/ 	.word	0x00000000
	.align		4
        /*001c*/ 	.word	0xfffffffc


//--------------------- .text.Luminance           --------------------------
	.section	.text.Luminance,"ax",@progbits
	.align	128
        .global         Luminance
        .type           Luminance,@function
        .size           Luminance,(.L_x_9 - Luminance)
        .other          Luminance,@"STO_CUDA_ENTRY STV_DEFAULT"
Luminance:
.text.Luminance:
[----:B------:R-:W-:Y:S08]  /*0000*/  LDC R1, c[0x0][0x37c] ;  /* 0x0000df00ff017b82 */ /* 0x000ff00000000800 */
[----:B------:R-:W0:Y:S01]  /*0010*/  LDC.64 R6, c[0x0][0x398] ;  /* 0x0000e600ff067b82 */ /* 0x000e220000000a00 */
[----:B------:R-:W1:Y:S01]  /*0020*/  LDCU.64 UR4, c[0x0][0x358] ;  /* 0x00006b00ff0477ac */ /* 0x000e620008000a00 */
[----:B------:R-:W-:-:S06]  /*0030*/  CS2R R10, SRZ ;  /* 0x00000000000a7805 */ /* 0x000fcc000001ff00 */
[----:B------:R-:W2:Y:S01]  /*0040*/  LDC.64 R2, c[0x0][0x390] ;  /* 0x0000e400ff027b82 */ /* 0x000ea20000000a00 */
[----:B0-----:R-:W-:-:S04]  /*0050*/  ISETP.GE.AND P0, PT, R7, R6, PT ;  /* 0x000000060700720c */ /* 0x001fc80003f06270 */
[----:B--2---:R-:W-:-:S13]  /*0060*/  ISETP.GT.OR P0, PT, R2, R3, !P0 ;  /* 0x000000030200720c */ /* 0x004fda0004704670 */
[----:B-1----:R-:W-:Y:S05]  /*0070*/  @P0 BRA `(.L_x_0) ;  /* 0x0000001400340947 */ /* 0x002fea0003800000 */
[----:B------:R-:W-:Y:S01]  /*0080*/  IMAD.IADD R2, R7, 0x1, -R6 ;  /* 0x0000000107027824 */ /* 0x000fe200078e0a06 */
[----:B------:R-:W0:Y:S01]  /*0090*/  LDC R4, c[0x0][0x390] ;  /* 0x0000e400ff047b82 */ /* 0x000e220000000800 */
[----:B------:R-:W-:Y:S01]  /*00a0*/  VIADD R6, R6, 0x7 ;  /* 0x0000000706067836 */ /* 0x000fe20000000000 */
[----:B------:R-:W-:Y:S01]  /*00b0*/  CS2R R10, SRZ ;  /* 0x00000000000a7805 */ /* 0x000fe2000001ff00 */
[----:B------:R-:W-:-:S05]  /*00c0*/  VIADD R7, R2, 0x1 ;  /* 0x0000000102077836 */ /* 0x000fca0000000000 */
[C---:B------:R-:W-:Y:S02]  /*00d0*/  LOP3.LUT R5, R7.reuse, 0x7, RZ, 0xc0, !PT ;  /* 0x0000000707057812 */ /* 0x040fe400078ec0ff */
[----:B------:R-:W-:-:S03]  /*00e0*/  LOP3.LUT R3, R7, 0xf, RZ, 0xc0, !PT ;  /* 0x0000000f07037812 */ /* 0x000fc600078ec0ff */
[----:B------:R-:W-:Y:S02]  /*00f0*/  VIADD R8, R5, 0xffffffff ;  /* 0xffffffff05087836 */ /* 0x000fe40000000000 */
[----:B------:R-:W-:-:S03]  /*0100*/  VIADD R0, R3, 0xffffffff ;  /* 0xffffffff03007836 */ /* 0x000fc60000000000 */
[----:B------:R-:W-:Y:S02]  /*0110*/  ISETP.GE.U32.AND P1, PT, R8, 0x3, PT ;  /* 0x000000030800780c */ /* 0x000fe40003f26070 */
[C---:B------:R-:W-:Y:S02]  /*0120*/  LOP3.LUT R8, R7.reuse, 0xfffffff0, RZ, 0xc0, !PT ;  /* 0xfffffff007087812 */ /* 0x040fe400078ec0ff */
[----:B------:R-:W-:Y:S02]  /*0130*/  ISETP.GE.U32.AND P0, PT, R0, 0x7, PT ;  /* 0x000000070000780c */ /* 0x000fe40003f06070 */
[----:B------:R-:W-:Y:S01]  /*0140*/  LOP3.LUT R7, R7, 0x3, RZ, 0xc0, !PT ;  /* 0x0000000307077812 */ /* 0x000fe200078ec0ff */
[----:B------:R-:W-:-:S10]  /*0150*/  IMAD.MOV R8, RZ, RZ, -R8 ;  /* 0x000000ffff087224 */ /* 0x000fd400078e0a08 */
.L_x_6:
[----:B-1----:R-:W1:Y:S01]  /*0160*/  LDC R23, c[0x0][0x398] ;  /* 0x0000e600ff177b82 */ /* 0x002e620000000800 */
[----:B------:R-:W-:Y:S02]  /*0170*/  ISETP.GE.U32.AND P2, PT, R2, 0xf, PT ;  /* 0x0000000f0200780c */ /* 0x000fe40003f46070 */
[----:B0-----:R-:W-:-:S11]  /*0180*/  SHF.R.S32.HI R9, RZ, 0x1f, R4 ;  /* 0x0000001fff097819 */ /* 0x001fd60000011404 */
[----:B------:R-:W-:Y:S05]  /*0190*/  @!P2 BRA `(.L_x_1) ;  /* 0x000000080064a947 */ /* 0x000fea0003800000 */
[----:B------:R-:W-:Y:S01]  /*01a0*/  IMAD.MOV.U32 R12, RZ, RZ, R8 ;  /* 0x000000ffff0c7224 */ /* 0x000fe200078e0008 */
[----:B------:R-:W0:Y:S01]  /*01b0*/  LDCU.128 UR8, c[0x0][0x380] ;  /* 0x00007000ff0877ac */ /* 0x000e220008000c00 */
[----:B------:R-:W-:-:S07]  /*01c0*/  IMAD.MOV.U32 R0, RZ, RZ, R6 ;  /* 0x000000ffff007224 */ /* 0x000fce00078e0006 */
.L_x_2:
[C---:B------:R-:W-:Y:S02]  /*01d0*/  VIADD R13, R0.reuse, 0xfffffffa ;  /* 0xfffffffa000d7836 */ /* 0x040fe40000000000 */
[----:B------:R-:W-:Y:S02]  /*01e0*/  IMAD.MOV.U32 R16, RZ, RZ, R4 ;  /* 0x000000ffff107224 */ /* 0x000fe400078e0004 */
[----:B------:R-:W-:Y:S01]  /*01f0*/  IMAD.MOV.U32 R17, RZ, RZ, R9 ;  /* 0x000000ffff117224 */ /* 0x000fe200078e0009 */
[----:B------:R-:W-:Y:S01]  /*0200*/  SHF.R.S32.HI R14, RZ, 0x1f, R13 ;  /* 0x0000001fff0e7819 */ /* 0x000fe2000001140d */
[----:B------:R-:W-:-:S04]  /*0210*/  VIADD R21, R0, 0xfffffff9 ;  /* 0xfffffff900157836 */ /* 0x000fc80000000000 */
[----:B0-----:R-:W-:Y:S02]  /*0220*/  IMAD R18, R14, UR10, RZ ;  /* 0x0000000a0e127c24 */ /* 0x001fe4000f8e02ff */
[----:B------:R-:W-:-:S04]  /*0230*/  IMAD.WIDE.U32 R14, R13, UR10, R16 ;  /* 0x0000000a0d0e7c25 */ /* 0x000fc8000f8e0010 */
[----:B------:R-:W-:Y:S01]  /*0240*/  IMAD R19, R13, UR11, R18 ;  /* 0x0000000b0d137c24 */ /* 0x000fe2000f8e0212 */
[----:B------:R-:W-:Y:S01]  /*0250*/  IADD3 R24, P2, PT, R14, UR8, RZ ;  /* 0x000000080e187c10 */ /* 0x000fe2000ff5e0ff */
[----:B------:R-:W-:Y:S01]  /*0260*/  VIADD R13, R0, 0xfffffffb ;  /* 0xfffffffb000d7836 */ /* 0x000fe20000000000 */
[----:B------:R-:W-:Y:S02]  /*0270*/  SHF.R.S32.HI R14, RZ, 0x1f, R21 ;  /* 0x0000001fff0e7819 */ /* 0x000fe40000011415 */
[----:B------:R-:W-:Y:S01]  /*0280*/  IADD3.X R25, PT, PT, R15, UR9, R19, P2, !PT ;  /* 0x000000090f197c10 */ /* 0x000fe200097fe413 */
[----:B------:R-:W-:Y:S01]  /*0290*/  IMAD.WIDE.U32 R18, R21, UR10, R16 ;  /* 0x0000000a15127c25 */ /* 0x000fe2000f8e0010 */
[----:B------:R-:W-:-:S03]  /*02a0*/  SHF.R.S32.HI R20, RZ, 0x1f, R13 ;  /* 0x0000001fff147819 */ /* 0x000fc6000001140d */
[----:B------:R-:W-:Y:S02]  /*02b0*/  IMAD R22, R14, UR10, RZ ;  /* 0x0000000a0e167c24 */ /* 0x000fe4000f8e02ff */
[----:B------:R-:W-:Y:S02]  /*02c0*/  IMAD R20, R20, UR10, RZ ;  /* 0x0000000a14147c24 */ /* 0x000fe4000f8e02ff */
[----:B------:R-:W-:-:S04]  /*02d0*/  IMAD.WIDE.U32 R14, R13, UR10, R16 ;  /* 0x0000000a0d0e7c25 */ /* 0x000fc8000f8e0010 */
[----:B------:R-:W-:Y:S01]  /*02e0*/  IMAD R27, R13, UR11, R20 ;  /* 0x0000000b0d1b7c24 */ /* 0x000fe2000f8e0214 */
[----:B------:R-:W-:Y:S01]  /*02f0*/  IADD3 R20, P3, PT, R14, UR8, RZ ;  /* 0x000000080e147c10 */ /* 0x000fe2000ff7e0ff */
[----:B------:R-:W-:Y:S02]  /*0300*/  VIADD R13, R0, 0xfffffffc ;  /* 0xfffffffc000d7836 */ /* 0x000fe40000000000 */
[----:B------:R-:W-:Y:S01]  /*0310*/  IMAD R21, R21, UR11, R22 ;  /* 0x0000000b15157c24 */ /* 0x000fe2000f8e0216 */
[----:B------:R-:W-:Y:S01]  /*0320*/  IADD3 R22, P2, PT, R18, UR8, RZ ;  /* 0x0000000812167c10 */ /* 0x000fe2000ff5e0ff */
[----:B------:R-:W-:Y:S01]  /*0330*/  VIADD R29, R0, 0xfffffffd ;  /* 0xfffffffd001d7836 */ /* 0x000fe20000000000 */
[----:B------:R-:W-:Y:S02]  /*0340*/  SHF.R.S32.HI R26, RZ, 0x1f, R13 ;  /* 0x0000001fff1a7819 */ /* 0x000fe4000001140d */
[----:B-1----:R-:W-:Y:S02]  /*0350*/  IADD3.X R23, PT, PT, R19, UR9, R21, P2, !PT ;  /* 0x0000000913177c10 */ /* 0x002fe400097fe415 */
[----:B------:R-:W-:Y:S01]  /*0360*/  IADD3.X R21, PT, PT, R15, UR9, R27, P3, !PT ;  /* 0x000000090f157c10 */ /* 0x000fe20009ffe41b */
[----:B------:R-:W-:Y:S01]  /*0370*/  IMAD.WIDE.U32 R14, R13, UR10, R16 ;  /* 0x0000000a0d0e7c25 */ /* 0x000fe2000f8e0010 */
[----:B------:R-:W-:Y:S01]  /*0380*/  SHF.R.S32.HI R27, RZ, 0x1f, R29 ;  /* 0x0000001fff1b7819 */ /* 0x000fe2000001141d */
[----:B------:R0:W2:Y:S02]  /*0390*/  LDG.E.U8 R19, desc[UR4][R24.64] ;  /* 0x0000000418137981 */ /* 0x0000a4000c1e1100 */
[----:B------:R-:W-:-:S02]  /*03a0*/  IMAD R26, R26, UR10, RZ ;  /* 0x0000000a1a1a7c24 */ /* 0x000fc4000f8e02ff */
[----:B------:R1:W2:Y:S02]  /*03b0*/  LDG.E.U8 R18, desc[UR4][R22.64] ;  /* 0x0000000416127981 */ /* 0x0002a4000c1e1100 */
[----:B------:R-:W-:Y:S01]  /*03c0*/  IMAD R13, R13, UR11, R26 ;  /* 0x0000000b0d0d7c24 */ /* 0x000fe2000f8e021a */
[----:B------:R-:W-:Y:S01]  /*03d0*/  IADD3 R26, P2, PT, R14, UR8, RZ ;  /* 0x000000080e1a7c10 */ /* 0x000fe2000ff5e0ff */
[----:B------:R-:W-:-:S03]  /*03e0*/  IMAD R14, R27, UR10, RZ ;  /* 0x0000000a1b0e7c24 */ /* 0x000fc6000f8e02ff */
[----:B------:R-:W-:Y:S01]  /*03f0*/  IADD3.X R27, PT, PT, R15, UR9, R13, P2, !PT ;  /* 0x000000090f1b7c10 */ /* 0x000fe200097fe40d */
[C---:B0-----:R-:W-:Y:S01]  /*0400*/  IMAD R25, R29.reuse, UR11, R14 ;  /* 0x0000000b1d197c24 */ /* 0x041fe2000f8e020e */
[----:B------:R0:W3:Y:S01]  /*0410*/  LDG.E.U8 R13, desc[UR4][R20.64] ;  /* 0x00000004140d7981 */ /* 0x0000e2000c1e1100 */
[----:B------:R-:W-:-:S03]  /*0420*/  IMAD.WIDE.U32 R14, R29, UR10, R16 ;  /* 0x0000000a1d0e7c25 */ /* 0x000fc6000f8e0010 */
[----:B------:R4:W3:Y:S01]  /*0430*/  LDG.E.U8 R26, desc[UR4][R26.64] ;  /* 0x000000041a1a7981 */ /* 0x0008e2000c1e1100 */
[----:B-1----:R-:W-:Y:S01]  /*0440*/  VIADD R23, R0, 0xfffffffe ;  /* 0xfffffffe00177836 */ /* 0x002fe20000000000 */
[----:B------:R-:W-:-:S04]  /*0450*/  IADD3 R28, P2, PT, R14, UR8, RZ ;  /* 0x000000080e1c7c10 */ /* 0x000fc8000ff5e0ff */
[----:B------:R-:W-:Y:S02]  /*0460*/  SHF.R.S32.HI R22, RZ, 0x1f, R23 ;  /* 0x0000001fff167819 */ /* 0x000fe40000011417 */
[----:B------:R-:W-:Y:S01]  /*0470*/  IADD3.X R29, PT, PT, R15, UR9, R25, P2, !PT ;  /* 0x000000090f1d7c10 */ /* 0x000fe200097fe419 */
[----:B------:R-:W-:-:S04]  /*0480*/  IMAD.WIDE.U32 R14, R23, UR10, R16 ;  /* 0x0000000a170e7c25 */ /* 0x000fc8000f8e0010 */
[----:B------:R-:W-:Y:S01]  /*0490*/  IMAD R22, R22, UR10, RZ ;  /* 0x0000000a16167c24 */ /* 0x000fe2000f8e02ff */
[----:B------:R-:W-:-:S03]  /*04a0*/  IADD3 R24, P2, PT, R14, UR8, RZ ;  /* 0x000000080e187c10 */ /* 0x000fc6000ff5e0ff */
[----:B------:R-:W-:-:S05]  /*04b0*/  IMAD R23, R23, UR11, R22 ;  /* 0x0000000b17177c24 */ /* 0x000fca000f8e0216 */
[----:B------:R-:W-:Y:S02]  /*04c0*/  IADD3.X R25, PT, PT, R15, UR9, R23, P2, !PT ;  /* 0x000000090f197c10 */ /* 0x000fe400097fe417 */
[----:B------:R-:W5:Y:S04]  /*04d0*/  LDG.E.U8 R23, desc[UR4][R28.64] ;  /* 0x000000041c177981 */ /* 0x000f68000c1e1100 */
[----:B------:R1:W5:Y:S01]  /*04e0*/  LDG.E.U8 R22, desc[UR4][R24.64] ;  /* 0x0000000418167981 */ /* 0x000362000c1e1100 */
[----:B0-----:R-:W-:-:S05]  /*04f0*/  VIADD R21, R0, 0xffffffff ;  /* 0xffffffff00157836 */ /* 0x001fca0000000000 */
[----:B------:R-:W-:-:S05]  /*0500*/  SHF.R.S32.HI R14, RZ, 0x1f, R21 ;  /* 0x0000001fff0e7819 */ /* 0x000fca0000011415 */
[----:B------:R-:W-:Y:S02]  /*0510*/  IMAD R20, R14, UR10, RZ ;  /* 0x0000000a0e147c24 */ /* 0x000fe4000f8e02ff */
[----:B------:R-:W-:Y:S01]  /*0520*/  IMAD.WIDE.U32 R14, R21, UR10, R16 ;  /* 0x0000000a150e7c25 */ /* 0x000fe2000f8e0010 */
[----:B----4-:R-:W-:-:S03]  /*0530*/  SHF.R.S32.HI R27, RZ, 0x1f, R0 ;  /* 0x0000001fff1b7819 */ /* 0x010fc60000011400 */
[----:B------:R-:W-:Y:S01]  /*0540*/  IMAD R21, R21, UR11, R20 ;  /* 0x0000000b15157c24 */ /* 0x000fe2000f8e0214 */
[----:B------:R-:W-:Y:S01]  /*0550*/  IADD3 R20, P2, PT, R14, UR8, RZ ;  /* 0x000000080e147c10 */ /* 0x000fe2000ff5e0ff */
[----:B------:R-:W-:-:S03]  /*0560*/  IMAD R27, R27, UR10, RZ ;  /* 0x0000000a1b1b7c24 */ /* 0x000fc6000f8e02ff */
[----:B------:R-:W-:Y:S01]  /*0570*/  IADD3.X R21, PT, PT, R15, UR9, R21, P2, !PT ;  /* 0x000000090f157c10 */ /* 0x000fe200097fe415 */
[----:B------:R-:W-:-:S04]  /*0580*/  IMAD.WIDE.U32 R14, R0, UR10, R16 ;  /* 0x0000000a000e7c25 */ /* 0x000fc8000f8e0010 */
[----:B------:R-:W-:Y:S01]  /*0590*/  IMAD R27, R0, UR11, R27 ;  /* 0x0000000b001b7c24 */ /* 0x000fe2000f8e021b */
[----:B-1----:R-:W-:Y:S01]  /*05a0*/  IADD3 R24, P2, PT, R14, UR8, RZ ;  /* 0x000000080e187c10 */ /* 0x002fe2000ff5e0ff */
[C---:B------:R-:W-:Y:S01]  /*05b0*/  VIADD R29, R0.reuse, 0x4 ;  /* 0x00000004001d7836 */ /* 0x040fe20000000000 */
[----:B------:R-:W4:Y:S02]  /*05c0*/  LDG.E.U8 R21, desc[UR4][R20.64] ;  /* 0x0000000414157981 */ /* 0x000f24000c1e1100 */
[----:B------:R-:W-:Y:S01]  /*05d0*/  IADD3.X R25, PT, PT, R15, UR9, R27, P2, !PT ;  /* 0x000000090f197c10 */ /* 0x000fe200097fe41b */
[----:B------:R-:W-:-:S05]  /*05e0*/  VIADD R27, R0, 0x1 ;  /* 0x00000001001b7836 */ /* 0x000fca0000000000 */
[----:B------:R-:W-:Y:S02]  /*05f0*/  SHF.R.S32.HI R14, RZ, 0x1f, R27 ;  /* 0x0000001fff0e7819 */ /* 0x000fe4000001141b */
[----:B--2---:R-:W-:-:S03]  /*0600*/  IADD3 R10, P4, P5, R19, R10, R18 ;  /* 0x0000000a130a7210 */ /* 0x004fc60007d9e012 */
[----:B------:R-:W-:Y:S02]  /*0610*/  IMAD R18, R14, UR10, RZ ;  /* 0x0000000a0e127c24 */ /* 0x000fe4000f8e02ff */
[----:B------:R-:W-:-:S04]  /*0620*/  IMAD.WIDE.U32 R14, R27, UR10, R16 ;  /* 0x0000000a1b0e7c25 */ /* 0x000fc8000f8e0010 */
[----:B------:R-:W-:Y:S01]  /*0630*/  IMAD R27, R27, UR11, R18 ;  /* 0x0000000b1b1b7c24 */ /* 0x000fe2000f8e0212 */
[----:B------:R-:W-:-:S04]  /*0640*/  IADD3 R18, P2, PT, R14, UR8, RZ ;  /* 0x000000080e127c10 */ /* 0x000fc8000ff5e0ff */
[----:B------:R-:W-:Y:S01]  /*0650*/  IADD3.X R19, PT, PT, R15, UR9, R27, P2, !PT ;  /* 0x000000090f137c10 */ /* 0x000fe200097fe41b */
[----:B------:R-:W-:Y:S01]  /*0660*/  VIADD R27, R0, 0x2 ;  /* 0x00000002001b7836 */ /* 0x000fe20000000000 */
[----:B---3--:R-:W-:-:S04]  /*0670*/  IADD3 R10, P2, P3, R26, R10, R13 ;  /* 0x0000000a1a0a7210 */ /* 0x008fc80007b5e00d */
[----:B------:R-:W-:Y:S01]  /*0680*/  SHF.R.S32.HI R14, RZ, 0x1f, R27 ;  /* 0x0000001fff0e7819 */ /* 0x000fe2000001141b */
[----:B------:R-:W-:Y:S01]  /*0690*/  VIADD R13, R0, 0x3 ;  /* 0x00000003000d7836 */ /* 0x000fe20000000000 */
[----:B------:R-:W-:Y:S01]  /*06a0*/  IADD3.X R11, PT, PT, RZ, R11, RZ, P4, P5 ;  /* 0x0000000bff0b7210 */ /* 0x000fe200027ea4ff */
[----:B------:R-:W2:Y:S02]  /*06b0*/  LDG.E.U8 R19, desc[UR4][R18.64] ;  /* 0x0000000412137981 */ /* 0x000ea4000c1e1100 */
[----:B------:R-:W-:Y:S02]  /*06c0*/  IMAD R26, R14, UR10, RZ ;  /* 0x0000000a0e1a7c24 */ /* 0x000fe4000f8e02ff */
[----:B------:R-:W-:-:S04]  /*06d0*/  IMAD.WIDE.U32 R14, R27, UR10, R16 ;  /* 0x0000000a1b0e7c25 */ /* 0x000fc8000f8e0010 */
[----:B------:R-:W-:Y:S01]  /*06e0*/  IMAD R27, R27, UR11, R26 ;  /* 0x0000000b1b1b7c24 */ /* 0x000fe2000f8e021a */
[----:B------:R-:W-:Y:S02]  /*06f0*/  IADD3 R26, P6, PT, R14, UR8, RZ ;  /* 0x000000080e1a7c10 */ /* 0x000fe4000ffde0ff */
[----:B------:R-:W-:Y:S02]  /*0700*/  SHF.R.S32.HI R14, RZ, 0x1f, R13 ;  /* 0x0000001fff0e7819 */ /* 0x000fe4000001140d */
[----:B------:R-:W-:-:S05]  /*0710*/  IADD3.X R27, PT, PT, R15, UR9, R27, P6, !PT ;  /* 0x000000090f1b7c10 */ /* 0x000fca000b7fe41b */
[----:B------:R-:W2:Y:S01]  /*0720*/  LDG.E.U8 R20, desc[UR4][R26.64] ;  /* 0x000000041a147981 */ /* 0x000ea2000c1e1100 */
[----:B-----5:R-:W-:Y:S01]  /*0730*/  IADD3 R23, P4, P5, R22, R10, R23 ;  /* 0x0000000a16177210 */ /* 0x020fe20007d9e017 */
[----:B------:R-:W-:Y:S02]  /*0740*/  IMAD R10, R14, UR10, RZ ;  /* 0x0000000a0e0a7c24 */ /* 0x000fe4000f8e02ff */
[----:B------:R0:W4:Y:S01]  /*0750*/  LDG.E.U8 R22, desc[UR4][R24.64] ;  /* 0x0000000418167981 */ /* 0x000122000c1e1100 */
[----:B------:R-:W-:-:S04]  /*0760*/  IMAD.WIDE.U32 R14, R13, UR10, R16 ;  /* 0x0000000a0d0e7c25 */ /* 0x000fc8000f8e0010 */
[----:B------:R-:W-:Y:S01]  /*0770*/  IMAD R13, R13, UR11, R10 ;  /* 0x0000000b0d0d7c24 */ /* 0x000fe2000f8e020a */
[----:B------:R-:W-:Y:S02]  /*0780*/  SHF.R.S32.HI R10, RZ, 0x1f, R29 ;  /* 0x0000001fff0a7819 */ /* 0x000fe4000001141d */
[----:B------:R-:W-:Y:S01]  /*0790*/  IADD3 R14, P6, PT, R14, UR8, RZ ;  /* 0x000000080e0e7c10 */ /* 0x000fe2000ffde0ff */
[----:B0-----:R-:W-:-:S04]  /*07a0*/  IMAD.WIDE.U32 R24, R29, UR10, R16 ;  /* 0x0000000a1d187c25 */ /* 0x001fc8000f8e0010 */
[----:B------:R-:W-:Y:S01]  /*07b0*/  IMAD R10, R10, UR10, RZ ;  /* 0x0000000a0a0a7c24 */ /* 0x000fe2000f8e02ff */
[----:B------:R-:W-:Y:S02]  /*07c0*/  IADD3.X R15, PT, PT, R15, UR9, R13, P6, !PT ;  /* 0x000000090f0f7c10 */ /* 0x000fe4000b7fe40d */
[----:B------:R-:W-:Y:S01]  /*07d0*/  IADD3 R28, P6, PT, R24, UR8, RZ ;  /* 0x00000008181c7c10 */ /* 0x000fe2000ffde0ff */
[----:B------:R-:W-:Y:S02]  /*07e0*/  IMAD R13, R29, UR11, R10 ;  /* 0x0000000b1d0d7c24 */ /* 0x000fe4000f8e020a */
[----:B------:R-:W-:-:S03]  /*07f0*/  VIADD R10, R0, 0x5 ;  /* 0x00000005000a7836 */ /* 0x000fc60000000000 */
[----:B------:R-:W-:Y:S02]  /*0800*/  IADD3.X R29, PT, PT, R25, UR9, R13, P6, !PT ;  /* 0x00000009191d7c10 */ /* 0x000fe4000b7fe40d */
[----:B------:R-:W-:Y:S01]  /*0810*/  SHF.R.S32.HI R13, RZ, 0x1f, R10 ;  /* 0x0000001fff0d7819 */ /* 0x000fe2000001140a */
[----:B------:R-:W-:Y:S02]  /*0820*/  IMAD.WIDE.U32 R24, R10, UR10, R16 ;  /* 0x0000000a0a187c25 */ /* 0x000fe4000f8e0010 */
[----:B------:R-:W3:Y:S02]  /*0830*/  LDG.E.U8 R18, desc[UR4][R28.64] ;  /* 0x000000041c127981 */ /* 0x000ee4000c1e1100 */
[----:B------:R-:W-:Y:S01]  /*0840*/  IMAD R13, R13, UR10, RZ ;  /* 0x0000000a0d0d7c24 */ /* 0x000fe2000f8e02ff */
[----:B------:R-:W-:-:S03]  /*0850*/  IADD3 R26, P6, PT, R24, UR8, RZ ;  /* 0x00000008181a7c10 */ /* 0x000fc6000ffde0ff */
[----:B------:R-:W-:Y:S02]  /*0860*/  IMAD R13, R10, UR11, R13 ;  /* 0x0000000b0a0d7c24 */ /* 0x000fe4000f8e020d */
[----:B------:R-:W-:-:S03]  /*0870*/  VIADD R10, R0, 0x6 ;  /* 0x00000006000a7836 */ /* 0x000fc60000000000 */
[----:B------:R-:W-:Y:S02]  /*0880*/  IADD3.X R27, PT, PT, R25, UR9, R13, P6, !PT ;  /* 0x00000009191b7c10 */ /* 0x000fe4000b7fe40d */
[----:B------:R-:W-:-:S05]  /*0890*/  SHF.R.S32.HI R13, RZ, 0x1f, R10 ;  /* 0x0000001fff0d7819 */ /* 0x000fca000001140a */
[----:B------:R-:W-:Y:S02]  /*08a0*/  IMAD R25, R13, UR10, RZ ;  /* 0x0000000a0d197c24 */ /* 0x000fe4000f8e02ff */
[----:B------:R0:W3:Y:S02]  /*08b0*/  LDG.E.U8 R13, desc[UR4][R14.64] ;  /* 0x000000040e0d7981 */ /* 0x0000e4000c1e1100 */
[C---:B------:R-:W-:Y:S02]  /*08c0*/  IMAD R25, R10.reuse, UR11, R25 ;  /* 0x0000000b0a197c24 */ /* 0x040fe4000f8e0219 */
[----:B0-----:R-:W-:-:S03]  /*08d0*/  IMAD.WIDE.U32 R14, R10, UR10, R16 ;  /* 0x0000000a0a0e7c25 */ /* 0x001fc6000f8e0010 */
[----:B------:R-:W-:-:S04]  /*08e0*/  IADD3 R24, P6, PT, R14, UR8, RZ ;  /* 0x000000080e187c10 */ /* 0x000fc8000ffde0ff */
[----:B------:R-:W-:Y:S01]  /*08f0*/  IADD3.X R25, PT, PT, R15, UR9, R25, P6, !PT ;  /* 0x000000090f197c10 */ /* 0x000fe2000b7fe419 */
[----:B------:R-:W-:-:S05]  /*0900*/  VIADD R15, R0, 0x7 ;  /* 0x00000007000f7836 */ /* 0x000fca0000000000 */
[----:B------:R-:W-:Y:S01]  /*0910*/  SHF.R.S32.HI R10, RZ, 0x1f, R15 ;  /* 0x0000001fff0a7819 */ /* 0x000fe2000001140f */
[----:B------:R-:W-:Y:S01]  /*0920*/  VIADD R29, R0, 0x8 ;  /* 0x00000008001d7836 */ /* 0x000fe20000000000 */
[----:B------:R-:W5:Y:S03]  /*0930*/  LDG.E.U8 R25, desc[UR4][R24.64] ;  /* 0x0000000418197981 */ /* 0x000f66000c1e1100 */
[----:B------:R-:W-:Y:S02]  /*0940*/  IMAD R14, R10, UR10, RZ ;  /* 0x0000000a0a0e7c24 */ /* 0x000fe4000f8e02ff */
[----:B------:R0:W5:Y:S01]  /*0950*/  LDG.E.U8 R10, desc[UR4][R26.64] ;  /* 0x000000041a0a7981 */ /* 0x000162000c1e1100 */
[----:B------:R-:W-:Y:S01]  /*0960*/  SHF.R.S32.HI R28, RZ, 0x1f, R29 ;  /* 0x0000001fff1c7819 */ /* 0x000fe2000001141d */
[C---:B0-----:R-:W-:Y:S02]  /*0970*/  IMAD R27, R15.reuse, UR11, R14 ;  /* 0x0000000b0f1b7c24 */ /* 0x041fe4000f8e020e */
[----:B------:R-:W-:-:S04]  /*0980*/  IMAD.WIDE.U32 R14, R15, UR10, R16 ;  /* 0x0000000a0f0e7c25 */ /* 0x000fc8000f8e0010 */
[----:B------:R-:W-:Y:S01]  /*0990*/  IMAD.WIDE.U32 R16, R29, UR10, R16 ;  /* 0x0000000a1d107c25 */ /* 0x000fe2000f8e0010 */
[----:B------:R-:W-:-:S03]  /*09a0*/  IADD3 R14, P6, PT, R14, UR8, RZ ;  /* 0x000000080e0e7c10 */ /* 0x000fc6000ffde0ff */
[----:B------:R-:W-:Y:S01]  /*09b0*/  IMAD R28, R28, UR10, RZ ;  /* 0x0000000a1c1c7c24 */ /* 0x000fe2000f8e02ff */
[----:B------:R-:W-:Y:S02]  /*09c0*/  IADD3.X R15, PT, PT, R15, UR9, R27, P6, !PT ;  /* 0x000000090f0f7c10 */ /* 0x000fe4000b7fe41b */
[----:B------:R-:W-:Y:S01]  /*09d0*/  IADD3 R16, P6, PT, R16, UR8, RZ ;  /* 0x0000000810107c10 */ /* 0x000fe2000ffde0ff */
[----:B------:R-:W-:Y:S02]  /*09e0*/  IMAD R29, R29, UR11, R28 ;  /* 0x0000000b1d1d7c24 */ /* 0x000fe4000f8e021c */
[----:B------:R-:W5:Y:S03]  /*09f0*/  LDG.E.U8 R14, desc[UR4][R14.64] ;  /* 0x000000040e0e7981 */ /* 0x000f66000c1e1100 */
[----:B------:R-:W-:-:S06]  /*0a00*/  IADD3.X R17, PT, PT, R17, UR9, R29, P6, !PT ;  /* 0x0000000911117c10 */ /* 0x000fcc000b7fe41d */
[----:B------:R-:W5:Y:S01]  /*0a10*/  LDG.E.U8 R17, desc[UR4][R16.64] ;  /* 0x0000000410117981 */ /* 0x000f62000c1e1100 */
[----:B------:R-:W-:-:S04]  /*0a20*/  IADD3.X R11, PT, PT, RZ, R11, RZ, P2, P3 ;  /* 0x0000000bff0b7210 */ /* 0x000fc800017e64ff */
[----:B------:R-:W-:Y:S01]  /*0a30*/  IADD3.X R11, PT, PT, RZ, R11, RZ, P4, P5 ;  /* 0x0000000bff0b7210 */ /* 0x000fe200027ea4ff */
[----:B------:R-:W-:Y:S01]  /*0a40*/  VIADD R12, R12, 0x10 ;  /* 0x000000100c0c7836 */ /* 0x000fe20000000000 */
[----:B------:R-:W-:Y:S02]  /*0a50*/  IADD3 R0, PT, PT, R0, 0x10, RZ ;  /* 0x0000001000007810 */ /* 0x000fe40007ffe0ff */
[----:B----4-:R-:W-:-:S04]  /*0a60*/  IADD3 R21, P3, P2, R22, R23, R21 ;  /* 0x0000001716157210 */ /* 0x010fc80007a7e015 */
[----:B--2---:R-:W-:Y:S02]  /*0a70*/  IADD3 R19, P4, P5, R20, R21, R19 ;  /* 0x0000001514137210 */ /* 0x004fe40007d9e013 */
[----:B------:R-:W-:-:S04]  /*0a80*/  IADD3.X R11, PT, PT, RZ, R11, RZ, P3, P2 ;  /* 0x0000000bff0b7210 */ /* 0x000fc80001fe44ff */
[----:B------:R-:W-:Y:S02]  /*0a90*/  IADD3.X R11, PT, PT, RZ, R11, RZ, P4, P5 ;  /* 0x0000000bff0b7210 */ /* 0x000fe400027ea4ff */
[----:B---3--:R-:W-:-:S04]  /*0aa0*/  IADD3 R13, P3, P2, R18, R19, R13 ;  /* 0x00000013120d7210 */ /* 0x008fc80007a7e00d */
[----:B------:R-:W-:Y:S02]  /*0ab0*/  IADD3.X R11, PT, PT, RZ, R11, RZ, P3, P2 ;  /* 0x0000000bff0b7210 */ /* 0x000fe40001fe44ff */
[----:B------:R-:W-:Y:S02]  /*0ac0*/  ISETP.NE.AND P2, PT, R12, RZ, PT ;  /* 0x000000ff0c00720c */ /* 0x000fe40003f45270 */
[----:B-----5:R-:W-:-:S04]  /*0ad0*/  IADD3 R10, P4, P5, R25, R13, R10 ;  /* 0x0000000d190a7210 */ /* 0x020fc80007d9e00a */
[----:B------:R-:W-:Y:S02]  /*0ae0*/  IADD3.X R11, PT, PT, RZ, R11, RZ, P4, P5 ;  /* 0x0000000bff0b7210 */ /* 0x000fe400027ea4ff */
[----:B------:R-:W-:-:S04]  /*0af0*/  IADD3 R10, P3, P6, R17, R10, R14 ;  /* 0x0000000a110a7210 */ /* 0x000fc80007e7e00e */
[----:B------:R-:W-:Y:S01]  /*0b00*/  IADD3.X R11, PT, PT, RZ, R11, RZ, P3, P6 ;  /* 0x0000000bff0b7210 */ /* 0x000fe20001fec4ff */
[----:B------:R-:W-:Y:S08]  /*0b10*/  @P2 BRA `(.L_x_2) ;  /* 0xfffffff400ac2947 */ /* 0x000ff0000383ffff */
[----:B------:R-:W-:-:S07]  /*0b20*/  VIADD R23, R0, 0xfffffff9 ;  /* 0xfffffff900177836 */ /* 0x000fce0000000000 */
.L_x_1:
[----:B------:R-:W-:-:S13]  /*0b30*/  ISETP.NE.AND P2, PT, R3, RZ, PT ;  /* 0x000000ff0300720c */ /* 0x000fda0003f45270 */
[----:B------:R-:W-:Y:S05]  /*0b40*/  @!P2 BRA `(.L_x_3) ;  /* 0x000000080070a947 */ /* 0x000fea0003800000 */
[----:B------:R-:W-:Y:S01]  /*0b50*/  ISETP.NE.AND P2, PT, R5, RZ, PT ;  /* 0x000000ff0500720c */ /* 0x000fe20003f45270 */
[----:B------:R-:W-:-:S12]  /*0b60*/  @!P0 BRA `(.L_x_4) ;  /* 0x00000004002c8947 */ /* 0x000fd80003800000 */
[----:B------:R-:W0:Y:S01]  /*0b70*/  LDCU.128 UR8, c[0x0][0x380] ;  /* 0x00007000ff0877ac */ /* 0x000e220008000c00 */
[----:B-1----:R-:W-:Y:S01]  /*0b80*/  SHF.R.S32.HI R0, RZ, 0x1f, R23 ;  /* 0x0000001fff007819 */ /* 0x002fe20000011417 */
[----:B------:R-:W-:Y:S02]  /*0b90*/  IMAD.MOV.U32 R12, RZ, RZ, R4 ;  /* 0x000000ffff0c7224 */ /* 0x000fe400078e0004 */
[----:B------:R-:W-:Y:S02]  /*0ba0*/  IMAD.MOV.U32 R13, RZ, RZ, R9 ;  /* 0x000000ffff0d7224 */ /* 0x000fe400078e0009 */
[C---:B------:R-:W-:Y:S02]  /*0bb0*/  VIADD R21, R23.reuse, 0x1 ;  /* 0x0000000117157836 */ /* 0x040fe40000000000 */
[C---:B------:R-:W-:Y:S02]  /*0bc0*/  VIADD R19, R23.reuse, 0x2 ;  /* 0x0000000217137836 */ /* 0x040fe40000000000 */
[----:B0-----:R-:W-:-:S04]  /*0bd0*/  IMAD.WIDE.U32 R14, R23, UR10, R12 ;  /* 0x0000000a170e7c25 */ /* 0x001fc8000f8e000c */
[----:B------:R-:W-:Y:S01]  /*0be0*/  IMAD R16, R0, UR10, RZ ;  /* 0x0000000a00107c24 */ /* 0x000fe2000f8e02ff */
[----:B------:R-:W-:Y:S02]  /*0bf0*/  SHF.R.S32.HI R0, RZ, 0x1f, R21 ;  /* 0x0000001fff007819 */ /* 0x000fe40000011415 */
[----:B------:R-:W-:Y:S01]  /*0c00*/  IADD3 R24, P3, PT, R14, UR8, RZ ;  /* 0x000000080e187c10 */ /* 0x000fe2000ff7e0ff */
[----:B------:R-:W-:Y:S01]  /*0c10*/  IMAD R17, R23, UR11, R16 ;  /* 0x0000000b17117c24 */ /* 0x000fe2000f8e0210 */
[----:B------:R-:W-:Y:S01]  /*0c20*/  SHF.R.S32.HI R14, RZ, 0x1f, R19 ;  /* 0x0000001fff0e7819 */ /* 0x000fe20000011413 */
[----:B------:R-:W-:-:S03]  /*0c30*/  IMAD R0, R0, UR10, RZ ;  /* 0x0000000a00007c24 */ /* 0x000fc6000f8e02ff */
[----:B------:R-:W-:Y:S01]  /*0c40*/  IADD3.X R25, PT, PT, R15, UR9, R17, P3, !PT ;  /* 0x000000090f197c10 */ /* 0x000fe20009ffe411 */
[----:B------:R-:W-:-:S04]  /*0c50*/  IMAD.WIDE.U32 R16, R21, UR10, R12 ;  /* 0x0000000a15107c25 */ /* 0x000fc8000f8e000c */
[----:B------:R-:W-:Y:S01]  /*0c60*/  IMAD R18, R14, UR10, RZ ;  /* 0x0000000a0e127c24 */ /* 0x000fe2000f8e02ff */
[----:B------:R-:W-:Y:S01]  /*0c70*/  IADD3 R28, P3, PT, R16, UR8, RZ ;  /* 0x00000008101c7c10 */ /* 0x000fe2000ff7e0ff */
[----:B------:R-:W-:Y:S01]  /*0c80*/  IMAD R27, R21, UR11, R0 ;  /* 0x0000000b151b7c24 */ /* 0x000fe2000f8e0200 */
[----:B------:R0:W2:Y:S01]  /*0c90*/  LDG.E.U8 R25, desc[UR4][R24.64] ;  /* 0x0000000418197981 */ /* 0x0000a2000c1e1100 */
[----:B------:R-:W-:-:S03]  /*0ca0*/  IMAD.WIDE.U32 R14, R19, UR10, R12 ;  /* 0x0000000a130e7c25 */ /* 0x000fc6000f8e000c */
[----:B------:R-:W-:Y:S01]  /*0cb0*/  IADD3.X R29, PT, PT, R17, UR9, R27, P3, !PT ;  /* 0x00000009111d7c10 */ /* 0x000fe20009ffe41b */
[----:B------:R-:W-:Y:S01]  /*0cc0*/  VIADD R21, R23, 0x3 ;  /* 0x0000000317157836 */ /* 0x000fe20000000000 */
[----:B------:R-:W-:Y:S01]  /*0cd0*/  IADD3 R26, P4, PT, R14, UR8, RZ ;  /* 0x000000080e1a7c10 */ /* 0x000fe2000ff9e0ff */
[----:B------:R-:W-:-:S03]  /*0ce0*/  IMAD R19, R19, UR11, R18 ;  /* 0x0000000b13137c24 */ /* 0x000fc6000f8e0212 */
[----:B------:R-:W-:Y:S02]  /*0cf0*/  SHF.R.S32.HI R0, RZ, 0x1f, R21 ;  /* 0x0000001fff007819 */ /* 0x000fe40000011415 */
[----:B------:R-:W-:Y:S01]  /*0d00*/  IADD3.X R27, PT, PT, R15, UR9, R19, P4, !PT ;  /* 0x000000090f1b7c10 */ /* 0x000fe2000a7fe413 */
[----:B------:R-:W-:Y:S02]  /*0d10*/  VIADD R19, R23, 0x4 ;  /* 0x0000000417137836 */ /* 0x000fe40000000000 */
[----:B------:R-:W-:Y:S02]  /*0d20*/  IMAD R0, R0, UR10, RZ ;  /* 0x0000000a00007c24 */ /* 0x000fe4000f8e02ff */
[C---:B------:R-:W-:Y:S01]  /*0d30*/  IMAD.WIDE.U32 R14, R21.reuse, UR10, R12 ;  /* 0x0000000a150e7c25 */ /* 0x040fe2000f8e000c */
[----:B------:R1:W3:Y:S03]  /*0d40*/  LDG.E.U8 R22, desc[UR4][R26.64] ;  /* 0x000000041a167981 */ /* 0x0002e6000c1e1100 */
[----:B------:R-:W-:Y:S01]  /*0d50*/  IMAD R21, R21, UR11, R0 ;  /* 0x0000000b15157c24 */ /* 0x000fe2000f8e0200 */
[----:B------:R-:W-:Y:S01]  /*0d60*/  SHF.R.S32.HI R0, RZ, 0x1f, R19 ;  /* 0x0000001fff007819 */ /* 0x000fe20000011413 */
[----:B------:R-:W-:Y:S01]  /*0d70*/  IMAD.WIDE.U32 R16, R19, UR10, R12 ;  /* 0x0000000a13107c25 */ /* 0x000fe2000f8e000c */
[----:B------:R-:W-:-:S03]  /*0d80*/  IADD3 R14, P3, PT, R14, UR8, RZ ;  /* 0x000000080e0e7c10 */ /* 0x000fc6000ff7e0ff */
[----:B------:R-:W-:Y:S01]  /*0d90*/  IMAD R0, R0, UR10, RZ ;  /* 0x0000000a00007c24 */ /* 0x000fe2000f8e02ff */
[----:B------:R-:W-:Y:S02]  /*0da0*/  IADD3.X R15, PT, PT, R15, UR9, R21, P3, !PT ;  /* 0x000000090f0f7c10 */ /* 0x000fe40009ffe415 */
[----:B------:R-:W-:Y:S01]  /*0db0*/  IADD3 R16, P3, PT, R16, UR8, RZ ;  /* 0x0000000810107c10 */ /* 0x000fe2000ff7e0ff */
[----:B------:R-:W-:Y:S02]  /*0dc0*/  IMAD R19, R19, UR11, R0 ;  /* 0x0000000b13137c24 */ /* 0x000fe4000f8e0200 */
[----:B0-----:R-:W-:Y:S01]  /*0dd0*/  VIADD R24, R23, 0x7 ;  /* 0x0000000717187836 */ /* 0x001fe20000000000 */
[----:B------:R-:W3:Y:S02]  /*0de0*/  LDG.E.U8 R15, desc[UR4][R14.64] ;  /* 0x000000040e0f7981 */ /* 0x000ee4000c1e1100 */
[----:B------:R-:W-:Y:S01]  /*0df0*/  IADD3.X R17, PT, PT, R17, UR9, R19, P3, !PT ;  /* 0x0000000911117c10 */ /* 0x000fe20009ffe413 */
[----:B------:R-:W-:Y:S01]  /*0e00*/  VIADD R19, R23, 0x5 ;  /* 0x0000000517137836 */ /* 0x000fe20000000000 */
[----:B-1----:R-:W-:-:S03]  /*0e10*/  SHF.R.S32.HI R26, RZ, 0x1f, R24 ;  /* 0x0000001fff1a7819 */ /* 0x002fc60000011418 */
[----:B------:R-:W4:Y:S01]  /*0e20*/  LDG.E.U8 R16, desc[UR4][R16.64] ;  /* 0x0000000410107981 */ /* 0x000f22000c1e1100 */
[----:B------:R-:W-:-:S05]  /*0e30*/  SHF.R.S32.HI R0, RZ, 0x1f, R19 ;  /* 0x0000001fff007819 */ /* 0x000fca0000011413 */
[----:B------:R-:W-:-:S04]  /*0e40*/  IMAD R0, R0, UR10, RZ ;  /* 0x0000000a00007c24 */ /* 0x000fc8000f8e02ff */
[C---:B------:R-:W-:Y:S02]  /*0e50*/  IMAD R21, R19.reuse, UR11, R0 ;  /* 0x0000000b13157c24 */ /* 0x040fe4000f8e0200 */
[----:B------:R-:W-:-:S03]  /*0e60*/  IMAD.WIDE.U32 R18, R19, UR10, R12 ;  /* 0x0000000a13127c25 */ /* 0x000fc6000f8e000c */
[----:B------:R-:W-:-:S04]  /*0e70*/  IADD3 R18, P3, PT, R18, UR8, RZ ;  /* 0x0000000812127c10 */ /* 0x000fc8000ff7e0ff */
[----:B------:R-:W-:Y:S01]  /*0e80*/  IADD3.X R19, PT, PT, R19, UR9, R21, P3, !PT ;  /* 0x0000000913137c10 */ /* 0x000fe20009ffe415 */
[----:B------:R-:W-:-:S05]  /*0e90*/  VIADD R21, R23, 0x6 ;  /* 0x0000000617157836 */ /* 0x000fca0000000000 */
[----:B------:R-:W-:Y:S01]  /*0ea0*/  SHF.R.S32.HI R0, RZ, 0x1f, R21 ;  /* 0x0000001fff007819 */ /* 0x000fe20000011415 */
[----:B------:R-:W-:Y:S01]  /*0eb0*/  IMAD R27, R26, UR10, RZ ;  /* 0x0000000a1a1b7c24 */ /* 0x000fe2000f8e02ff */
[----:B------:R-:W4:Y:S03]  /*0ec0*/  LDG.E.U8 R19, desc[UR4][R18.64] ;  /* 0x0000000412137981 */ /* 0x000f26000c1e1100 */
[----:B------:R-:W-:Y:S02]  /*0ed0*/  IMAD R20, R0, UR10, RZ ;  /* 0x0000000a00147c24 */ /* 0x000fe4000f8e02ff */
[----:B------:R0:W2:Y:S02]  /*0ee0*/  LDG.E.U8 R0, desc[UR4][R28.64] ;  /* 0x000000041c007981 */ /* 0x0000a4000c1e1100 */
[C---:B0-----:R-:W-:Y:S02]  /*0ef0*/  IMAD R29, R21.reuse, UR11, R20 ;  /* 0x0000000b151d7c24 */ /* 0x041fe4000f8e0214 */
[----:B------:R-:W-:-:S04]  /*0f00*/  IMAD.WIDE.U32 R20, R21, UR10, R12 ;  /* 0x0000000a15147c25 */ /* 0x000fc8000f8e000c */
[----:B------:R-:W-:Y:S01]  /*0f10*/  IMAD.WIDE.U32 R12, R24, UR10, R12 ;  /* 0x0000000a180c7c25 */ /* 0x000fe2000f8e000c */
[----:B------:R-:W-:-:S03]  /*0f20*/  IADD3 R20, P3, PT, R20, UR8, RZ ;  /* 0x0000000814147c10 */ /* 0x000fc6000ff7e0ff */
[----:B------:R-:W-:Y:S01]  /*0f30*/  IMAD R24, R24, UR11, R27 ;  /* 0x0000000b18187c24 */ /* 0x000fe2000f8e021b */
[----:B------:R-:W-:Y:S02]  /*0f40*/  IADD3.X R21, PT, PT, R21, UR9, R29, P3, !PT ;  /* 0x0000000915157c10 */ /* 0x000fe40009ffe41d */
[----:B------:R-:W-:-:S03]  /*0f50*/  IADD3 R12, P3, PT, R12, UR8, RZ ;  /* 0x000000080c0c7c10 */ /* 0x000fc6000ff7e0ff */
[----:B------:R-:W5:Y:S01]  /*0f60*/  LDG.E.U8 R20, desc[UR4][R20.64] ;  /* 0x0000000414147981 */ /* 0x000f62000c1e1100 */
[----:B------:R-:W-:-:S06]  /*0f70*/  IADD3.X R13, PT, PT, R13, UR9, R24, P3, !PT ;  /* 0x000000090d0d7c10 */ /* 0x000fcc0009ffe418 */
[----:B------:R-:W5:Y:S01]  /*0f80*/  LDG.E.U8 R13, desc[UR4][R12.64] ;  /* 0x000000040c0d7981 */ /* 0x000f62000c1e1100 */
[----:B------:R-:W-:Y:S01]  /*0f90*/  VIADD R23, R23, 0x8 ;  /* 0x0000000817177836 */ /* 0x000fe20000000000 */
[----:B--2---:R-:W-:-:S04]  /*0fa0*/  IADD3 R10, P5, P6, R0, R10, R25 ;  /* 0x0000000a000a7210 */ /* 0x004fc80007ebe019 */
[----:B---3--:R-:W-:Y:S02]  /*0fb0*/  IADD3 R10, P3, P4, R15, R10, R22 ;  /* 0x0000000a0f0a7210 */ /* 0x008fe40007c7e016 */
[----:B------:R-:W-:Y:S02]  /*0fc0*/  IADD3.X R11, PT, PT, RZ, R11, RZ, P5, P6 ;  /* 0x0000000bff0b7210 */ /* 0x000fe40002fec4ff */
[----:B----4-:R-:W-:Y:S02]  /*0fd0*/  IADD3 R10, P5, P6, R19, R10, R16 ;  /* 0x0000000a130a7210 */ /* 0x010fe40007ebe010 */
[----:B------:R-:W-:-:S04]  /*0fe0*/  IADD3.X R11, PT, PT, RZ, R11, RZ, P3, P4 ;  /* 0x0000000bff0b7210 */ /* 0x000fc80001fe84ff */
[----:B------:R-:W-:Y:S02]  /*0ff0*/  IADD3.X R11, PT, PT, RZ, R11, RZ, P5, P6 ;  /* 0x0000000bff0b7210 */ /* 0x000fe40002fec4ff */
[----:B-----5:R-:W-:-:S04]  /*1000*/  IADD3 R10, P3, P4, R13, R10, R20 ;  /* 0x0000000a0d0a7210 */ /* 0x020fc80007c7e014 */
[----:B------:R-:W-:-:S09]  /*1010*/  IADD3.X R11, PT, PT, RZ, R11, RZ, P3, P4 ;  /* 0x0000000bff0b7210 */ /* 0x000fd20001fe84ff */
.L_x_4:
[----:B------:R-:W-:Y:S05]  /*1020*/  @!P2 BRA `(.L_x_3) ;  /* 0x000000040038a947 */ /* 0x000fea0003800000 */
[----:B------:R-:W-:Y:S01]  /*1030*/  ISETP.NE.AND P2, PT, R7, RZ, PT ;  /* 0x000000ff0700720c */ /* 0x000fe20003f45270 */
[----:B------:R-:W-:-:S12]  /*1040*/  @!P1 BRA `(.L_x_5) ;  /* 0x00000000009c9947 */ /* 0x000fd80003800000 */
[----:B------:R-:W0:Y:S01]  /*1050*/  LDCU.128 UR8, c[0x0][0x380] ;  /* 0x00007000ff0877ac */ /* 0x000e220008000c00 */
[----:B-1----:R-:W-:Y:S01]  /*1060*/  SHF.R.S32.HI R0, RZ, 0x1f, R23 ;  /* 0x0000001fff007819 */ /* 0x002fe20000011417 */
[----:B------:R-:W-:Y:S01]  /*1070*/  IMAD.MOV.U32 R16, RZ, RZ, R4 ;  /* 0x000000ffff107224 */ /* 0x000fe200078e0004 */
[----:B------:R-:W-:Y:S01]  /*1080*/  MOV R17, R9 ;  /* 0x0000000900117202 */ /* 0x000fe20000000f00 */
[C---:B------:R-:W-:Y:S02]  /*1090*/  VIADD R29, R23.reuse, 0x1 ;  /* 0x00000001171d7836 */ /* 0x040fe40000000000 */
[C---:B------:R-:W-:Y:S02]  /*10a0*/  VIADD R27, R23.reuse, 0x2 ;  /* 0x00000002171b7836 */ /* 0x040fe40000000000 */
[----:B------:R-:W-:Y:S01]  /*10b0*/  VIADD R25, R23, 0x3 ;  /* 0x0000000317197836 */ /* 0x000fe20000000000 */
[----:B------:R-:W-:-:S04]  /*10c0*/  SHF.R.S32.HI R14, RZ, 0x1f, R29 ;  /* 0x0000001fff0e7819 */ /* 0x000fc8000001141d */
[----:B------:R-:W-:Y:S01]  /*10d0*/  SHF.R.S32.HI R20, RZ, 0x1f, R25 ;  /* 0x0000001fff147819 */ /* 0x000fe20000011419 */
[----:B0-----:R-:W-:Y:S02]  /*10e0*/  IMAD R0, R0, UR10, RZ ;  /* 0x0000000a00007c24 */ /* 0x001fe4000f8e02ff */
[----:B------:R-:W-:-:S04]  /*10f0*/  IMAD.WIDE.U32 R12, R23, UR10, R16 ;  /* 0x0000000a170c7c25 */ /* 0x000fc8000f8e0010 */
[----:B------:R-:W-:Y:S01]  /*1100*/  IMAD R15, R23, UR11, R0 ;  /* 0x0000000b170f7c24 */ /* 0x000fe2000f8e0200 */
[----:B------:R-:W-:Y:S01]  /*1110*/  IADD3 R18, P3, PT, R12, UR8, RZ ;  /* 0x000000080c127c10 */ /* 0x000fe2000ff7e0ff */
[----:B------:R-:W-:Y:S01]  /*1120*/  IMAD R14, R14, UR10, RZ ;  /* 0x0000000a0e0e7c24 */ /* 0x000fe2000f8e02ff */
[----:B------:R-:W-:Y:S01]  /*1130*/  SHF.R.S32.HI R0, RZ, 0x1f, R27 ;  /* 0x0000001fff007819 */ /* 0x000fe2000001141b */
[----:B------:R-:W-:Y:S01]  /*1140*/  IMAD R20, R20, UR10, RZ ;  /* 0x0000000a14147c24 */ /* 0x000fe2000f8e02ff */
[----:B------:R-:W-:Y:S01]  /*1150*/  IADD3.X R19, PT, PT, R13, UR9, R15, P3, !PT ;  /* 0x000000090d137c10 */ /* 0x000fe20009ffe40f */
[----:B------:R-:W-:-:S04]  /*1160*/  IMAD.WIDE.U32 R12, R29, UR10, R16 ;  /* 0x0000000a1d0c7c25 */ /* 0x000fc8000f8e0010 */
[----:B------:R-:W-:Y:S01]  /*1170*/  IMAD R21, R29, UR11, R14 ;  /* 0x0000000b1d157c24 */ /* 0x000fe2000f8e020e */
[----:B------:R-:W-:Y:S01]  /*1180*/  IADD3 R12, P3, PT, R12, UR8, RZ ;  /* 0x000000080c0c7c10 */ /* 0x000fe2000ff7e0ff */
[----:B------:R-:W-:Y:S01]  /*1190*/  IMAD R0, R0, UR10, RZ ;  /* 0x0000000a00007c24 */ /* 0x000fe2000f8e02ff */
[----:B------:R-:W2:Y:S01]  /*11a0*/  LDG.E.U8 R19, desc[UR4][R18.64] ;  /* 0x0000000412137981 */ /* 0x000ea2000c1e1100 */
[----:B------:R-:W-:Y:S01]  /*11b0*/  IMAD.WIDE.U32 R14, R27, UR10, R16 ;  /* 0x0000000a1b0e7c25 */ /* 0x000fe2000f8e0010 */
[----:B------:R-:W-:-:S03]  /*11c0*/  IADD3.X R13, PT, PT, R13, UR9, R21, P3, !PT ;  /* 0x000000090d0d7c10 */ /* 0x000fc60009ffe415 */
[----:B------:R-:W-:Y:S01]  /*11d0*/  IMAD.WIDE.U32 R16, R25, UR10, R16 ;  /* 0x0000000a19107c25 */ /* 0x000fe2000f8e0010 */
[----:B------:R-:W-:Y:S01]  /*11e0*/  IADD3 R14, P4, PT, R14, UR8, RZ ;  /* 0x000000080e0e7c10 */ /* 0x000fe2000ff9e0ff */
[----:B------:R-:W2:Y:S02]  /*11f0*/  LDG.E.U8 R12, desc[UR4][R12.64] ;  /* 0x000000040c0c7981 */ /* 0x000ea4000c1e1100 */
[----:B------:R-:W-:Y:S01]  /*1200*/  IMAD R27, R27, UR11, R0 ;  /* 0x0000000b1b1b7c24 */ /* 0x000fe2000f8e0200 */
[----:B------:R-:W-:Y:S01]  /*1210*/  IADD3 R16, P5, PT, R16, UR8, RZ ;  /* 0x0000000810107c10 */ /* 0x000fe2000ffbe0ff */
[----:B------:R-:W-:-:S03]  /*1220*/  IMAD R25, R25, UR11, R20 ;  /* 0x0000000b19197c24 */ /* 0x000fc6000f8e0214 */
[----:B------:R-:W-:Y:S02]  /*1230*/  IADD3.X R15, PT, PT, R15, UR9, R27, P4, !PT ;  /* 0x000000090f0f7c10 */ /* 0x000fe4000a7fe41b */
[----:B------:R-:W-:-:S04]  /*1240*/  IADD3.X R17, PT, PT, R17, UR9, R25, P5, !PT ;  /* 0x0000000911117c10 */ /* 0x000fc8000affe419 */
[----:B------:R-:W3:Y:S04]  /*1250*/  LDG.E.U8 R15, desc[UR4][R14.64] ;  /* 0x000000040e0f7981 */ /* 0x000ee8000c1e1100 */
[----:B------:R-:W3:Y:S01]  /*1260*/  LDG.E.U8 R16, desc[UR4][R16.64] ;  /* 0x0000000410107981 */ /* 0x000ee2000c1e1100 */
[----:B------:R-:W-:Y:S01]  /*1270*/  VIADD R23, R23, 0x4 ;  /* 0x0000000417177836 */ /* 0x000fe20000000000 */
[----:B--2---:R-:W-:-:S04]  /*1280*/  IADD3 R10, P3, P4, R12, R10, R19 ;  /* 0x0000000a0c0a7210 */ /* 0x004fc80007c7e013 */
[----:B------:R-:W-:Y:S02]  /*1290*/  IADD3.X R11, PT, PT, RZ, R11, RZ, P3, P4 ;  /* 0x0000000bff0b7210 */ /* 0x000fe40001fe84ff */
[----:B---3--:R-:W-:-:S04]  /*12a0*/  IADD3 R10, P5, P6, R16, R10, R15 ;  /* 0x0000000a100a7210 */ /* 0x008fc80007ebe00f */
[----:B------:R-:W-:-:S09]  /*12b0*/  IADD3.X R11, PT, PT, RZ, R11, RZ, P5, P6 ;  /* 0x0000000bff0b7210 */ /* 0x000fd20002fec4ff */
.L_x_5:
[----:B------:R-:W-:Y:S05]  /*12c0*/  @!P2 BRA `(.L_x_3) ;  /* 0x000000000090a947 */ /* 0x000fea0003800000 */
[----:B------:R-:W0:Y:S01]  /*12d0*/  LDC.64 R12, c[0x0][0x388] ;  /* 0x0000e200ff0c7b82 */ /* 0x000e220000000a00 */
[----:B-1----:R-:W-:Y:S01]  /*12e0*/  SHF.R.S32.HI R19, RZ, 0x1f, R23 ;  /* 0x0000001fff137819 */ /* 0x002fe20000011417 */
[----:B------:R-:W-:Y:S02]  /*12f0*/  IMAD.MOV.U32 R16, RZ, RZ, R4 ;  /* 0x000000ffff107224 */ /* 0x000fe400078e0004 */
[----:B------:R-:W-:-:S04]  /*1300*/  IMAD.MOV.U32 R17, RZ, RZ, R9 ;  /* 0x000000ffff117224 */ /* 0x000fc800078e0009 */
[----:B------:R-:W1:Y:S01]  /*1310*/  LDC.64 R14, c[0x0][0x380] ;  /* 0x0000e000ff0e7b82 */ /* 0x000e620000000a00 */
[-C--:B0-----:R-:W-:Y:S02]  /*1320*/  IMAD R0, R19, R12.reuse, RZ ;  /* 0x0000000c13007224 */ /* 0x081fe400078e02ff */
[----:B------:R-:W-:-:S04]  /*1330*/  IMAD.WIDE.U32 R18, R23, R12, R16 ;  /* 0x0000000c17127225 */ /* 0x000fc800078e0010 */
[----:B------:R-:W-:Y:S01]  /*1340*/  IMAD R0, R23, R13, R0 ;  /* 0x0000000d17007224 */ /* 0x000fe200078e0200 */
[----:B-1----:R-:W-:-:S04]  /*1350*/  IADD3 R18, P2, PT, R18, R14, RZ ;  /* 0x0000000e12127210 */ /* 0x002fc80007f5e0ff */
[----:B------:R-:W-:-:S06]  /*1360*/  IADD3.X R19, PT, PT, R15, R19, R0, P2, !PT ;  /* 0x000000130f137210 */ /* 0x000fcc00017fe400 */
[----:B------:R-:W2:Y:S01]  /*1370*/  LDG.E.U8 R19, desc[UR4][R18.64] ;  /* 0x0000000412137981 */ /* 0x000ea2000c1e1100 */
[----:B------:R-:W-:Y:S02]  /*1380*/  ISETP.NE.AND P2, PT, R7, 0x1, PT ;  /* 0x000000010700780c */ /* 0x000fe40003f45270 */
[----:B--2---:R-:W-:-:S05]  /*1390*/  IADD3 R10, P3, PT, R19, R10, RZ ;  /* 0x0000000a130a7210 */ /* 0x004fca0007f7e0ff */
[----:B------:R-:W-:-:S06]  /*13a0*/  IMAD.X R11, RZ, RZ, R11, P3 ;  /* 0x000000ffff0b7224 */ /* 0x000fcc00018e060b */
[----:B------:R-:W-:Y:S05]  /*13b0*/  @!P2 BRA `(.L_x_3) ;  /* 0x000000000054a947 */ /* 0x000fea0003800000 */
[----:B------:R-:W-:Y:S01]  /*13c0*/  ISETP.NE.AND P2, PT, R7, 0x2, PT ;  /* 0x000000020700780c */ /* 0x000fe20003f45270 */
[----:B------:R-:W-:-:S04]  /*13d0*/  VIADD R9, R23, 0x1 ;  /* 0x0000000117097836 */ /* 0x000fc80000000000 */
[----:B------:R-:W-:Y:S01]  /*13e0*/  IMAD.WIDE.U32 R18, R9, R12, R16 ;  /* 0x0000000c09127225 */ /* 0x000fe200078e0010 */
[----:B------:R-:W-:-:S05]  /*13f0*/  SHF.R.S32.HI R21, RZ, 0x1f, R9 ;  /* 0x0000001fff157819 */ /* 0x000fca0000011409 */
[-C--:B------:R-:W-:Y:S02]  /*1400*/  IMAD R0, R21, R12.reuse, RZ ;  /* 0x0000000c15007224 */ /* 0x080fe400078e02ff */
[----:B------:R-:W-:Y:S02]  /*1410*/  @P2 VIADD R23, R23, 0x2 ;  /* 0x0000000217172836 */ /* 0x000fe40000000000 */
[----:B------:R-:W-:Y:S02]  /*1420*/  IMAD R0, R9, R13, R0 ;  /* 0x0000000d09007224 */ /* 0x000fe400078e0200 */
[----:B------:R-:W-:Y:S01]  /*1430*/  @P2 IMAD.WIDE.U32 R16, R23, R12, R16 ;  /* 0x0000000c17102225 */ /* 0x000fe200078e0010 */
[----:B------:R-:W-:-:S05]  /*1440*/  @P2 SHF.R.S32.HI R25, RZ, 0x1f, R23 ;  /* 0x0000001fff192819 */ /* 0x000fca0000011417 */
[----:B------:R-:W-:Y:S01]  /*1450*/  @P2 IMAD R20, R25, R12, RZ ;  /* 0x0000000c19142224 */ /* 0x000fe200078e02ff */
[-C--:B------:R-:W-:Y:S02]  /*1460*/  IADD3 R12, P3, PT, R18, R14.reuse, RZ ;  /* 0x0000000e120c7210 */ /* 0x080fe40007f7e0ff */
[----:B------:R-:W-:Y:S01]  /*1470*/  @P2 IADD3 R14, P4, PT, R16, R14, RZ ;  /* 0x0000000e100e2210 */ /* 0x000fe20007f9e0ff */
[----:B------:R-:W-:Y:S01]  /*1480*/  @P2 IMAD R20, R23, R13, R20 ;  /* 0x0000000d17142224 */ /* 0x000fe200078e0214 */
[----:B------:R-:W-:-:S04]  /*1490*/  IADD3.X R13, PT, PT, R15, R19, R0, P3, !PT ;  /* 0x000000130f0d7210 */ /* 0x000fc80001ffe400 */
[----:B------:R-:W-:Y:S02]  /*14a0*/  @P2 IADD3.X R15, PT, PT, R15, R17, R20, P4, !PT ;  /* 0x000000110f0f2210 */ /* 0x000fe400027fe414 */
[----:B------:R-:W2:Y:S04]  /*14b0*/  LDG.E.U8 R13, desc[UR4][R12.64] ;  /* 0x000000040c0d7981 */ /* 0x000ea8000c1e1100 */
[----:B------:R-:W3:Y:S01]  /*14c0*/  @P2 LDG.E.U8 R15, desc[UR4][R14.64] ;  /* 0x000000040e0f2981 */ /* 0x000ee2000c1e1100 */
[----:B--2---:R-:W-:-:S04]  /*14d0*/  IADD3 R10, P3, PT, R13, R10, RZ ;  /* 0x0000000a0d0a7210 */ /* 0x004fc80007f7e0ff */
[----:B---3--:R-:W-:Y:S01]  /*14e0*/  @P2 IADD3 R10, P4, PT, R15, R10, RZ ;  /* 0x0000000a0f0a2210 */ /* 0x008fe20007f9e0ff */
[----:B------:R-:W-:-:S04]  /*14f0*/  IMAD.X R11, RZ, RZ, R11, P3 ;  /* 0x000000ffff0b7224 */ /* 0x000fc800018e060b */
[----:B------:R-:W-:-:S08]  /*1500*/  @P2 IMAD.X R11, RZ, RZ, R11, P4 ;  /* 0x000000ffff0b2224 */ /* 0x000fd000020e060b */
.L_x_3:
[----:B------:R-:W0:Y:S02]  /*1510*/  LDCU UR6, c[0x0][0x394] ;  /* 0x00007280ff0677ac */ /* 0x000e240008000800 */
[C---:B0-----:R-:W-:Y:S01]  /*1520*/  ISETP.NE.AND P2, PT, R4.reuse, UR6, PT ;  /* 0x0000000604007c0c */ /* 0x041fe2000bf45270 */
[----:B------:R-:W-:-:S12]  /*1530*/  VIADD R4, R4, 0x1 ;  /* 0x0000000104047836 */ /* 0x000fd80000000000 */
[----:B------:R-:W-:Y:S05]  /*1540*/  @P2 BRA `(.L_x_6) ;  /* 0xffffffec00042947 */ /* 0x000fea000383ffff */
.L_x_0:
[----:B------:R-:W0:Y:S02]  /*1550*/  LDC.64 R2, c[0x0][0x3a0] ;  /* 0x0000e800ff027b82 */ /* 0x000e240000000a00 */
[----:B0-----:R-:W-:Y:S01]  /*1560*/  STG.E.64 desc[UR4][R2.64], R10 ;  /* 0x0000000a02007986 */ /* 0x001fe2000c101b04 */
[----:B------:R-:W-:Y:S05]  /*1570*/  EXIT ;  /* 0x000000000000794d */ /* 0x000fea0003800000 */
.L_x_7:
[----:B------:R-:W-:-:S00]  /*1580*/  BRA `(.L_x_7) ;  /* 0xfffffffc00fc7947 */ /* 0x000fc0000383ffff */
[----:B------:R-:W-:-:S00]  /*1590*/  NOP ;  /* 0x0000000000007918 */ /* 0x000fc00000000000 */
        /* <DEDUP_REMOVED lines=14> */
.L_x_9:


//--------------------- .text.NV12ToARGB          --------------------------
	.section	.text.NV12ToARGB,"ax",@progbits
	.align	128
        .global         NV12ToARGB
        .type           NV12ToARGB,@function
        .size           NV12ToARGB,(.L_x_10 - NV12ToARGB)
        .other          NV12ToARGB,@"STO_CUDA_ENTRY STV_DEFAULT"
NV12ToARGB:
.text.NV12ToARGB:
[----:B------:R-:W-:Y:S01]  /*0000*/  LDC R1, c[0x0][0x37c] ;  /* 0x0000df00ff017b82 */ /* 0x000fe20000000800 */
[----:B------:R-:W0:Y:S07]  /*0010*/  S2R R0, SR_TID.Y ;  /* 0x0000000000007919 */ /* 0x000e2e0000002200 */
[----:B------:R-:W1:Y:S01]  /*0020*/  LDC R4, c[0x0][0x360] ;  /* 0x0000d800ff047b82 */ /* 0x000e620000000800 */
[----:B------:R-:W2:Y:S01]  /*0030*/  LDCU.64 UR6, c[0x0][0x3a0] ;  /* 0x00007400ff0677ac */ /* 0x000ea20008000a00 */
[----:B------:R-:W1:Y:S06]  /*0040*/  S2R R5, SR_TID.X ;  /* 0x0000000000057919 */ /* 0x000e6c0000002100 */
[----:B------:R-:W0:Y:S08]  /*0050*/  S2UR UR5, SR_CTAID.Y ;  /* 0x00000000000579c3 */ /* 0x000e300000002600 */
[----:B------:R-:W0:Y:S08]  /*0060*/  LDC R7, c[0x0][0x364] ;  /* 0x0000d900ff077b82 */ /* 0x000e300000000800 */
[----:B------:R-:W1:Y:S01]  /*0070*/  S2UR UR4, SR_CTAID.X ;  /* 0x00000000000479c3 */ /* 0x000e620000002500 */
[----:B0-----:R-:W-:-:S05]  /*0080*/  IMAD R7, R7, UR5, R0 ;  /* 0x0000000507077c24 */ /* 0x001fca000f8e0200 */
[----:B--2---:R-:W-:Y:S01]  /*0090*/  ISETP.GE.AND P0, PT, R7, UR7, PT ;  /* 0x0000000707007c0c */ /* 0x004fe2000bf06270 */
[----:B-1----:R-:W-:-:S05]  /*00a0*/  IMAD R4, R4, UR4, R5 ;  /* 0x0000000404047c24 */ /* 0x002fca000f8e0205 */
[----:B------:R-:W-:-:S13]  /*00b0*/  ISETP.GE.OR P0, PT, R4, UR6, P0 ;  /* 0x0000000604007c0c */ /* 0x000fda0008706670 */
[----:B------:R-:W-:Y:S05]  /*00c0*/  @P0 EXIT ;  /* 0x000000000000094d */ /* 0x000fea0003800000 */
[----:B------:R-:W0:Y:S01]  /*00d0*/  LDCU.128 UR8, c[0x0][0x380] ;  /* 0x00007000ff0877ac */ /* 0x000e220008000c00 */
[--C-:B------:R-:W-:Y:S01]  /*00e0*/  SHF.R.S32.HI R5, RZ, 0x1f, R4.reuse ;  /* 0x0000001fff057819 */ /* 0x100fe20000011404 */
[----:B------:R-:W1:Y:S02]  /*00f0*/  LDCU.64 UR4, c[0x0][0x358] ;  /* 0x00006b00ff0477ac */ /* 0x000e640008000a00 */
[----:B0-----:R-:W-:-:S04]  /*0100*/  IMAD.WIDE.U32 R2, R7, UR10, R4 ;  /* 0x0000000a07027c25 */ /* 0x001fc8000f8e0004 */
[----:B------:R-:W-:Y:S01]  /*0110*/  IMAD R0, R7, UR11, R3 ;  /* 0x0000000b07007c24 */ /* 0x000fe2000f8e0203 */
[----:B------:R-:W-:-:S04]  /*0120*/  IADD3 R2, P0, PT, R2, UR8, RZ ;  /* 0x0000000802027c10 */ /* 0x000fc8000ff1e0ff */
[----:B------:R-:W-:Y:S01]  /*0130*/  IADD3.X R3, PT, PT, R0, UR9, RZ, P0, !PT ;  /* 0x0000000900037c10 */ /* 0x000fe200087fe4ff */
[----:B------:R-:W0:Y:S04]  /*0140*/  LDCU.128 UR8, c[0x0][0x390] ;  /* 0x00007200ff0877ac */ /* 0x000e280008000c00 */
[----:B-1----:R-:W2:Y:S01]  /*0150*/  LDG.E.U8 R2, desc[UR4][R2.64] ;  /* 0x0000000402027981 */ /* 0x002ea2000c1e1100 */
[----:B0-----:R-:W-:-:S04]  /*0160*/  IMAD.WIDE.U32 R4, R7, UR10, R4 ;  /* 0x0000000a07047c25 */ /* 0x001fc8000f8e0004 */
[----:B------:R-:W-:Y:S01]  /*0170*/  IMAD R7, R7, UR11, R5 ;  /* 0x0000000b07077c24 */ /* 0x000fe2000f8e0205 */
[----:B------:R-:W-:-:S04]  /*0180*/  LEA R6, P0, R4, UR8, 0x2 ;  /* 0x0000000804067c11 */ /* 0x000fc8000f8010ff */
[----:B------:R-:W-:Y:S01]  /*0190*/  LEA.HI.X R7, R4, UR9, R7, 0x2, P0 ;  /* 0x0000000904077c11 */ /* 0x000fe200080f1407 */
[----:B--2---:R-:W-:-:S05]  /*01a0*/  IMAD R9, R2, 0x100, R2 ;  /* 0x0000010002097824 */ /* 0x004fca00078e0202 */
[----:B------:R-:W-:-:S05]  /*01b0*/  LEA R9, R2, R9, 0x10 ;  /* 0x0000000902097211 */ /* 0x000fca00078e80ff */
[----:B------:R-:W-:-:S05]  /*01c0*/  VIADD R9, R9, 0xff000000 ;  /* 0xff00000009097836 */ /* 0x000fca0000000000 */
[----:B------:R-:W-:Y:S01]  /*01d0*/  STG.E desc[UR4][R6.64], R9 ;  /* 0x0000000906007986 */ /* 0x000fe2000c101904 */
[----:B------:R-:W-:Y:S05]  /*01e0*/  EXIT ;  /* 0x000000000000794d */ /* 0x000fea0003800000 */
.L_x_8:
        /* <DEDUP_REMOVED lines=9> */
.L_x_10:


//--------------------- .nv.shared.reserved.0     --------------------------
	.section	.nv.shared.reserved.0,"aw",@nobits
	.weak		__nv_reservedSMEM_offset_0_alias
	.size		__nv_reservedSMEM_offset_0_alias, 0, 64
	.other		__nv_reservedSMEM_offset_0_alias,@"STO_CUDA_RESERVED_SHARED STV_DEFAULT"
__nv_reservedSMEM_offset_0_alias:
	.zero		0
	.zero		64


//--------------------- .nv.constant0.Luminance   --------------------------
	.section	.nv.constant0.Luminance,"a",@progbits
	.sectionflags	@""
	.align	4
.nv.constant0.Luminance:
	.zero		936


//--------------------- .nv.constant0.NV12ToARGB  --------------------------
	.section	.nv.constant0.NV12ToARGB,"a",@progbits
	.sectionflags	@""
	.align	4
.nv.constant0.NV12ToARGB:
	.zero		936


//--------------------- SYMBOLS --------------------------

	.type		.nv.reservedSmem.offset0,@object
	.size		.nv.reservedSmem.offset0,0x4
